//
// Generated by NVIDIA NVVM Compiler
//
// Compiler Build ID: CL-36424714
// Cuda compilation tools, release 13.0, V13.0.88
// Based on NVVM 20.0.0
//

.version 9.0
.target sm_100
.address_size 64

	// .globl	_Z4tanhPKfPfm

.visible .entry _Z4tanhPKfPfm(
	.param .u64 .ptr .align 1 _Z4tanhPKfPfm_param_0,
	.param .u64 .ptr .align 1 _Z4tanhPKfPfm_param_1,
	.param .u64 _Z4tanhPKfPfm_param_2
)
{
	.reg .pred 	%p<35>;
	.reg .b32 	%r<10>;
	.reg .b32 	%f<209>;
	.reg .b64 	%rd<44>;

	ld.param.u64 	%rd20, [_Z4tanhPKfPfm_param_0];
	ld.param.u64 	%rd21, [_Z4tanhPKfPfm_param_1];
	ld.param.u64 	%rd19, [_Z4tanhPKfPfm_param_2];
	cvta.to.global.u64 	%rd1, %rd21;
	cvta.to.global.u64 	%rd2, %rd20;
	shr.u64 	%rd3, %rd19, 2;
	mov.u32 	%r1, %ntid.x;
	mov.u32 	%r2, %ctaid.x;
	mov.u32 	%r3, %tid.x;
	mad.lo.s32 	%r4, %r1, %r2, %r3;
	cvt.u64.u32 	%rd4, %r4;
	mov.u32 	%r5, %nctaid.x;
	mul.lo.s32 	%r6, %r1, %r5;
	cvt.u64.u32 	%rd5, %r6;
	setp.le.u64 	%p1, %rd3, %rd4;
	@%p1 bra 	$L__BB0_9;
	add.s64 	%rd6, %rd5, %rd4;
	max.u64 	%rd22, %rd3, %rd6;
	setp.lt.u64 	%p2, %rd6, %rd3;
	selp.u64 	%rd7, 1, 0, %p2;
	add.s64 	%rd23, %rd6, %rd7;
	sub.s64 	%rd8, %rd22, %rd23;
	and.b64  	%rd24, %rd8, -4294967296;
	setp.ne.s64 	%p3, %rd24, 0;
	@%p3 bra 	$L__BB0_3;
	cvt.u32.u64 	%r7, %rd5;
	cvt.u32.u64 	%r8, %rd8;
	div.u32 	%r9, %r8, %r7;
	cvt.u64.u32 	%rd40, %r9;
	bra.uni 	$L__BB0_4;
$L__BB0_3:
	div.u64 	%rd40, %rd8, %rd5;
$L__BB0_4:
	add.s64 	%rd12, %rd40, %rd7;
	and.b64  	%rd25, %rd12, 1;
	setp.eq.b64 	%p4, %rd25, 1;
	mov.u64 	%rd42, %rd4;
	@%p4 bra 	$L__BB0_6;
	shl.b64 	%rd26, %rd4, 4;
	add.s64 	%rd27, %rd2, %rd26;
	ld.global.nc.v4.f32 	{%f1, %f2, %f3, %f4}, [%rd27];
	abs.f32 	%f5, %f1;
	mul.f32 	%f6, %f5, 0f4038AA3B;
	ex2.approx.ftz.f32 	%f7, %f6;
	add.f32 	%f8, %f7, 0f3F800000;
	rcp.approx.ftz.f32 	%f9, %f8;
	fma.rn.f32 	%f10, %f9, 0fC0000000, 0f3F800000;
	setp.ge.f32 	%p5, %f5, 0f41102CB4;
	selp.f32 	%f11, 0f3F800000, %f10, %p5;
	copysign.f32 	%f12, %f1, %f11;
	mul.f32 	%f13, %f1, %f1;
	fma.rn.f32 	%f14, %f13, 0f3C80F082, 0fBD563CAE;
	fma.rn.f32 	%f15, %f14, %f13, 0f3E085941;
	fma.rn.f32 	%f16, %f15, %f13, 0fBEAAA9ED;
	fma.rn.f32 	%f17, %f16, %f13, 0f00000000;
	fma.rn.f32 	%f18, %f17, %f1, %f1;
	setp.ge.f32 	%p6, %f5, 0f3F19999A;
	selp.f32 	%f19, %f12, %f18, %p6;
	abs.f32 	%f20, %f2;
	mul.f32 	%f21, %f20, 0f4038AA3B;
	ex2.approx.ftz.f32 	%f22, %f21;
	add.f32 	%f23, %f22, 0f3F800000;
	rcp.approx.ftz.f32 	%f24, %f23;
	fma.rn.f32 	%f25, %f24, 0fC0000000, 0f3F800000;
	setp.ge.f32 	%p7, %f20, 0f41102CB4;
	selp.f32 	%f26, 0f3F800000, %f25, %p7;
	copysign.f32 	%f27, %f2, %f26;
	mul.f32 	%f28, %f2, %f2;
	fma.rn.f32 	%f29, %f28, 0f3C80F082, 0fBD563CAE;
	fma.rn.f32 	%f30, %f29, %f28, 0f3E085941;
	fma.rn.f32 	%f31, %f30, %f28, 0fBEAAA9ED;
	fma.rn.f32 	%f32, %f31, %f28, 0f00000000;
	fma.rn.f32 	%f33, %f32, %f2, %f2;
	setp.ge.f32 	%p8, %f20, 0f3F19999A;
	selp.f32 	%f34, %f27, %f33, %p8;
	abs.f32 	%f35, %f3;
	mul.f32 	%f36, %f35, 0f4038AA3B;
	ex2.approx.ftz.f32 	%f37, %f36;
	add.f32 	%f38, %f37, 0f3F800000;
	rcp.approx.ftz.f32 	%f39, %f38;
	fma.rn.f32 	%f40, %f39, 0fC0000000, 0f3F800000;
	setp.ge.f32 	%p9, %f35, 0f41102CB4;
	selp.f32 	%f41, 0f3F800000, %f40, %p9;
	copysign.f32 	%f42, %f3, %f41;
	mul.f32 	%f43, %f3, %f3;
	fma.rn.f32 	%f44, %f43, 0f3C80F082, 0fBD563CAE;
	fma.rn.f32 	%f45, %f44, %f43, 0f3E085941;
	fma.rn.f32 	%f46, %f45, %f43, 0fBEAAA9ED;
	fma.rn.f32 	%f47, %f46, %f43, 0f00000000;
	fma.rn.f32 	%f48, %f47, %f3, %f3;
	setp.ge.f32 	%p10, %f35, 0f3F19999A;
	selp.f32 	%f49, %f42, %f48, %p10;
	abs.f32 	%f50, %f4;
	mul.f32 	%f51, %f50, 0f4038AA3B;
	ex2.approx.ftz.f32 	%f52, %f51;
	add.f32 	%f53, %f52, 0f3F800000;
	rcp.approx.ftz.f32 	%f54, %f53;
	fma.rn.f32 	%f55, %f54, 0fC0000000, 0f3F800000;
	setp.ge.f32 	%p11, %f50, 0f41102CB4;
	selp.f32 	%f56, 0f3F800000, %f55, %p11;
	copysign.f32 	%f57, %f4, %f56;
	mul.f32 	%f58, %f4, %f4;
	fma.rn.f32 	%f59, %f58, 0f3C80F082, 0fBD563CAE;
	fma.rn.f32 	%f60, %f59, %f58, 0f3E085941;
	fma.rn.f32 	%f61, %f60, %f58, 0fBEAAA9ED;
	fma.rn.f32 	%f62, %f61, %f58, 0f00000000;
	fma.rn.f32 	%f63, %f62, %f4, %f4;
	setp.ge.f32 	%p12, %f50, 0f3F19999A;
	selp.f32 	%f64, %f57, %f63, %p12;
	add.s64 	%rd28, %rd1, %rd26;
	st.global.v4.f32 	[%rd28], {%f19, %f34, %f49, %f64};
	mov.u64 	%rd42, %rd6;
$L__BB0_6:
	setp.eq.s64 	%p13, %rd12, 0;
	@%p13 bra 	$L__BB0_9;
	shl.b64 	%rd32, %rd5, 4;
	shl.b64 	%rd35, %rd5, 1;
$L__BB0_8:
	shl.b64 	%rd29, %rd42, 4;
	add.s64 	%rd30, %rd2, %rd29;
	ld.global.nc.v4.f32 	{%f65, %f66, %f67, %f68}, [%rd30];
	abs.f32 	%f69, %f65;
	mul.f32 	%f70, %f69, 0f4038AA3B;
	ex2.approx.ftz.f32 	%f71, %f70;
	add.f32 	%f72, %f71, 0f3F800000;
	rcp.approx.ftz.f32 	%f73, %f72;
	fma.rn.f32 	%f74, %f73, 0fC0000000, 0f3F800000;
	setp.ge.f32 	%p14, %f69, 0f41102CB4;
	selp.f32 	%f75, 0f3F800000, %f74, %p14;
	copysign.f32 	%f76, %f65, %f75;
	mul.f32 	%f77, %f65, %f65;
	fma.rn.f32 	%f78, %f77, 0f3C80F082, 0fBD563CAE;
	fma.rn.f32 	%f79, %f78, %f77, 0f3E085941;
	fma.rn.f32 	%f80, %f79, %f77, 0fBEAAA9ED;
	fma.rn.f32 	%f81, %f80, %f77, 0f00000000;
	fma.rn.f32 	%f82, %f81, %f65, %f65;
	setp.ge.f32 	%p15, %f69, 0f3F19999A;
	selp.f32 	%f83, %f76, %f82, %p15;
	abs.f32 	%f84, %f66;
	mul.f32 	%f85, %f84, 0f4038AA3B;
	ex2.approx.ftz.f32 	%f86, %f85;
	add.f32 	%f87, %f86, 0f3F800000;
	rcp.approx.ftz.f32 	%f88, %f87;
	fma.rn.f32 	%f89, %f88, 0fC0000000, 0f3F800000;
	setp.ge.f32 	%p16, %f84, 0f41102CB4;
	selp.f32 	%f90, 0f3F800000, %f89, %p16;
	copysign.f32 	%f91, %f66, %f90;
	mul.f32 	%f92, %f66, %f66;
	fma.rn.f32 	%f93, %f92, 0f3C80F082, 0fBD563CAE;
	fma.rn.f32 	%f94, %f93, %f92, 0f3E085941;
	fma.rn.f32 	%f95, %f94, %f92, 0fBEAAA9ED;
	fma.rn.f32 	%f96, %f95, %f92, 0f00000000;
	fma.rn.f32 	%f97, %f96, %f66, %f66;
	setp.ge.f32 	%p17, %f84, 0f3F19999A;
	selp.f32 	%f98, %f91, %f97, %p17;
	abs.f32 	%f99, %f67;
	mul.f32 	%f100, %f99, 0f4038AA3B;
	ex2.approx.ftz.f32 	%f101, %f100;
	add.f32 	%f102, %f101, 0f3F800000;
	rcp.approx.ftz.f32 	%f103, %f102;
	fma.rn.f32 	%f104, %f103, 0fC0000000, 0f3F800000;
	setp.ge.f32 	%p18, %f99, 0f41102CB4;
	selp.f32 	%f105, 0f3F800000, %f104, %p18;
	copysign.f32 	%f106, %f67, %f105;
	mul.f32 	%f107, %f67, %f67;
	fma.rn.f32 	%f108, %f107, 0f3C80F082, 0fBD563CAE;
	fma.rn.f32 	%f109, %f108, %f107, 0f3E085941;
	fma.rn.f32 	%f110, %f109, %f107, 0fBEAAA9ED;
	fma.rn.f32 	%f111, %f110, %f107, 0f00000000;
	fma.rn.f32 	%f112, %f111, %f67, %f67;
	setp.ge.f32 	%p19, %f99, 0f3F19999A;
	selp.f32 	%f113, %f106, %f112, %p19;
	abs.f32 	%f114, %f68;
	mul.f32 	%f115, %f114, 0f4038AA3B;
	ex2.approx.ftz.f32 	%f116, %f115;
	add.f32 	%f117, %f116, 0f3F800000;
	rcp.approx.ftz.f32 	%f118, %f117;
	fma.rn.f32 	%f119, %f118, 0fC0000000, 0f3F800000;
	setp.ge.f32 	%p20, %f114, 0f41102CB4;
	selp.f32 	%f120, 0f3F800000, %f119, %p20;
	copysign.f32 	%f121, %f68, %f120;
	mul.f32 	%f122, %f68, %f68;
	fma.rn.f32 	%f123, %f122, 0f3C80F082, 0fBD563CAE;
	fma.rn.f32 	%f124, %f123, %f122, 0f3E085941;
	fma.rn.f32 	%f125, %f124, %f122, 0fBEAAA9ED;
	fma.rn.f32 	%f126, %f125, %f122, 0f00000000;
	fma.rn.f32 	%f127, %f126, %f68, %f68;
	setp.ge.f32 	%p21, %f114, 0f3F19999A;
	selp.f32 	%f128, %f121, %f127, %p21;
	add.s64 	%rd31, %rd1, %rd29;
	st.global.v4.f32 	[%rd31], {%f83, %f98, %f113, %f128};
	add.s64 	%rd33, %rd30, %rd32;
	ld.global.nc.v4.f32 	{%f129, %f130, %f131, %f132}, [%rd33];
	abs.f32 	%f133, %f129;
	mul.f32 	%f134, %f133, 0f4038AA3B;
	ex2.approx.ftz.f32 	%f135, %f134;
	add.f32 	%f136, %f135, 0f3F800000;
	rcp.approx.ftz.f32 	%f137, %f136;
	fma.rn.f32 	%f138, %f137, 0fC0000000, 0f3F800000;
	setp.ge.f32 	%p22, %f133, 0f41102CB4;
	selp.f32 	%f139, 0f3F800000, %f138, %p22;
	copysign.f32 	%f140, %f129, %f139;
	mul.f32 	%f141, %f129, %f129;
	fma.rn.f32 	%f142, %f141, 0f3C80F082, 0fBD563CAE;
	fma.rn.f32 	%f143, %f142, %f141, 0f3E085941;
	fma.rn.f32 	%f144, %f143, %f141, 0fBEAAA9ED;
	fma.rn.f32 	%f145, %f144, %f141, 0f00000000;
	fma.rn.f32 	%f146, %f145, %f129, %f129;
	setp.ge.f32 	%p23, %f133, 0f3F19999A;
	selp.f32 	%f147, %f140, %f146, %p23;
	abs.f32 	%f148, %f130;
	mul.f32 	%f149, %f148, 0f4038AA3B;
	ex2.approx.ftz.f32 	%f150, %f149;
	add.f32 	%f151, %f150, 0f3F800000;
	rcp.approx.ftz.f32 	%f152, %f151;
	fma.rn.f32 	%f153, %f152, 0fC0000000, 0f3F800000;
	setp.ge.f32 	%p24, %f148, 0f41102CB4;
	selp.f32 	%f154, 0f3F800000, %f153, %p24;
	copysign.f32 	%f155, %f130, %f154;
	mul.f32 	%f156, %f130, %f130;
	fma.rn.f32 	%f157, %f156, 0f3C80F082, 0fBD563CAE;
	fma.rn.f32 	%f158, %f157, %f156, 0f3E085941;
	fma.rn.f32 	%f159, %f158, %f156, 0fBEAAA9ED;
	fma.rn.f32 	%f160, %f159, %f156, 0f00000000;
	fma.rn.f32 	%f161, %f160, %f130, %f130;
	setp.ge.f32 	%p25, %f148, 0f3F19999A;
	selp.f32 	%f162, %f155, %f161, %p25;
	abs.f32 	%f163, %f131;
	mul.f32 	%f164, %f163, 0f4038AA3B;
	ex2.approx.ftz.f32 	%f165, %f164;
	add.f32 	%f166, %f165, 0f3F800000;
	rcp.approx.ftz.f32 	%f167, %f166;
	fma.rn.f32 	%f168, %f167, 0fC0000000, 0f3F800000;
	setp.ge.f32 	%p26, %f163, 0f41102CB4;
	selp.f32 	%f169, 0f3F800000, %f168, %p26;
	copysign.f32 	%f170, %f131, %f169;
	mul.f32 	%f171, %f131, %f131;
	fma.rn.f32 	%f172, %f171, 0f3C80F082, 0fBD563CAE;
	fma.rn.f32 	%f173, %f172, %f171, 0f3E085941;
	fma.rn.f32 	%f174, %f173, %f171, 0fBEAAA9ED;
	fma.rn.f32 	%f175, %f174, %f171, 0f00000000;
	fma.rn.f32 	%f176, %f175, %f131, %f131;
	setp.ge.f32 	%p27, %f163, 0f3F19999A;
	selp.f32 	%f177, %f170, %f176, %p27;
	abs.f32 	%f178, %f132;
	mul.f32 	%f179, %f178, 0f4038AA3B;
	ex2.approx.ftz.f32 	%f180, %f179;
	add.f32 	%f181, %f180, 0f3F800000;
	rcp.approx.ftz.f32 	%f182, %f181;
	fma.rn.f32 	%f183, %f182, 0fC0000000, 0f3F800000;
	setp.ge.f32 	%p28, %f178, 0f41102CB4;
	selp.f32 	%f184, 0f3F800000, %f183, %p28;
	copysign.f32 	%f185, %f132, %f184;
	mul.f32 	%f186, %f132, %f132;
	fma.rn.f32 	%f187, %f186, 0f3C80F082, 0fBD563CAE;
	fma.rn.f32 	%f188, %f187, %f186, 0f3E085941;
	fma.rn.f32 	%f189, %f188, %f186, 0fBEAAA9ED;
	fma.rn.f32 	%f190, %f189, %f186, 0f00000000;
	fma.rn.f32 	%f191, %f190, %f132, %f132;
	setp.ge.f32 	%p29, %f178, 0f3F19999A;
	selp.f32 	%f192, %f185, %f191, %p29;
	add.s64 	%rd34, %rd31, %rd32;
	st.global.v4.f32 	[%rd34], {%f147, %f162, %f177, %f192};
	add.s64 	%rd42, %rd42, %rd35;
	setp.lt.u64 	%p30, %rd42, %rd3;
	@%p30 bra 	$L__BB0_8;
$L__BB0_9:
	and.b64  	%rd36, %rd19, -4;
	add.s64 	%rd43, %rd36, %rd4;
	setp.ge.u64 	%p31, %rd43, %rd19;
	@%p31 bra 	$L__BB0_11;
$L__BB0_10:
	shl.b64 	%rd37, %rd43, 2;
	add.s64 	%rd38, %rd2, %rd37;
	ld.global.nc.f32 	%f193, [%rd38];
	abs.f32 	%f194, %f193;
	mul.f32 	%f195, %f194, 0f4038AA3B;
	ex2.approx.ftz.f32 	%f196, %f195;
	add.f32 	%f197, %f196, 0f3F800000;
	rcp.approx.ftz.f32 	%f198, %f197;
	fma.rn.f32 	%f199, %f198, 0fC0000000, 0f3F800000;
	setp.ge.f32 	%p32, %f194, 0f41102CB4;
	selp.f32 	%f200, 0f3F800000, %f199, %p32;
	copysign.f32 	%f201, %f193, %f200;
	mul.f32 	%f202, %f193, %f193;
	fma.rn.f32 	%f203, %f202, 0f3C80F082, 0fBD563CAE;
	fma.rn.f32 	%f204, %f203, %f202, 0f3E085941;
	fma.rn.f32 	%f205, %f204, %f202, 0fBEAAA9ED;
	fma.rn.f32 	%f206, %f205, %f202, 0f00000000;
	fma.rn.f32 	%f207, %f206, %f193, %f193;
	setp.ge.f32 	%p33, %f194, 0f3F19999A;
	selp.f32 	%f208, %f201, %f207, %p33;
	add.s64 	%rd39, %rd1, %rd37;
	st.global.f32 	[%rd39], %f208;
	add.s64 	%rd43, %rd43, %rd5;
	setp.lt.u64 	%p34, %rd43, %rd19;
	@%p34 bra 	$L__BB0_10;
$L__BB0_11:
	ret;

}


// ===== COMPILED SASS (sm_100) =====

	.target	sm_100

	.elftype	@"ET_EXEC"


//--------------------- .note.nv.tkinfo           --------------------------
	.section	.note.nv.tkinfo,"",@"SHT_NOTE"
	.sectionflags	@"SHF_NOTE_NV_TKINFO"
	.tkinfo
        /*0018*/ 	.word	0x00000002
        /*0030*/ 	.string	""
        /*0030*/ 	.string	"ptxas"
        /*0030*/ 	.string	"Cuda compilation tools, release 13.0, V13.0.88"
        /*0030*/ 	.string	"Build cuda_13.0.r13.0/compiler.36424714_0"
        /*0030*/ 	.string	"-arch sm_100 -m 64 "



//--------------------- .note.nv.cuinfo           --------------------------
	.section	.note.nv.cuinfo,"",@"SHT_NOTE"
	.sectionflags	@"SHF_NOTE_NV_CUINFO"
        /*0018*/ 	.short	0x0002
        /*001a*/ 	.short	0x0064
        /*001c*/ 	.short	0x0082
	.zero		2


//--------------------- .nv.info                  --------------------------
	.section	.nv.info,"",@"SHT_CUDA_INFO"
	.align	4


	//----- nvinfo : EIATTR_REGCOUNT
	.align		4
        /*0000*/ 	.byte	0x04, 0x2f
        /*0002*/ 	.short	(.L_1 - .L_0)
	.align		4
.L_0:
        /*0004*/ 	.word	index@(_Z4tanhPKfPfm)
        /*0008*/ 	.word	0x00000020


	//----- nvinfo : EIATTR_FRAME_SIZE
	.align		4
.L_1:
        /*000c*/ 	.byte	0x04, 0x11
        /*000e*/ 	.short	(.L_3 - .L_2)
	.align		4
.L_2:
        /*0010*/ 	.word	index@($__internal_0_$__cuda_sm20_div_u64)
        /*0014*/ 	.word	0x00000000


	//----- nvinfo : EIATTR_FRAME_SIZE
	.align		4
.L_3:
        /*0018*/ 	.byte	0x04, 0x11
        /*001a*/ 	.short	(.L_5 - .L_4)
	.align		4
.L_4:
        /*001c*/ 	.word	index@(_Z4tanhPKfPfm)
        /*0020*/ 	.word	0x00000000


	//----- nvinfo : EIATTR_MIN_STACK_SIZE
	.align		4
.L_5:
        /*0024*/ 	.byte	0x04, 0x12
        /*0026*/ 	.short	(.L_7 - .L_6)
	.align		4
.L_6:
        /*0028*/ 	.word	index@(_Z4tanhPKfPfm)
        /*002c*/ 	.word	0x00000000
.L_7:


//--------------------- .nv.compat                --------------------------
	.section	.nv.compat,"",@"SHT_CUDA_COMPAT_INFO"
	.align	4
        /*0000*/ 	.byte	0x02, 0x09, 0x00, 0x00, 0x02, 0x02, 0x01, 0x00, 0x02, 0x05, 0x05, 0x00, 0x03, 0x07, 0x01, 0x01
        /*0010*/ 	.byte	0x02, 0x03, 0x00, 0x00, 0x02, 0x06, 0x01, 0x00, 0x04, 0x0b, 0x08, 0x00, 0x01, 0x00, 0x00, 0x00
        /*0020*/ 	.byte	0x00, 0x00, 0x00, 0x00


//--------------------- .nv.info._Z4tanhPKfPfm    --------------------------
	.section	.nv.info._Z4tanhPKfPfm,"",@"SHT_CUDA_INFO"
	.sectionflags	@""
	.align	4


	//----- nvinfo : EIATTR_CUDA_API_VERSION
	.align		4
        /*0000*/ 	.byte	0x04, 0x37
        /*0002*/ 	.short	(.L_9 - .L_8)
.L_8:
        /*0004*/ 	.word	0x00000082


	//----- nvinfo : EIATTR_KPARAM_INFO
	.align		4
.L_9:
        /*0008*/ 	.byte	0x04, 0x17
        /*000a*/ 	.short	(.L_11 - .L_10)
.L_10:
        /*000c*/ 	.word	0x00000000
        /*0010*/ 	.short	0x0002
        /*0012*/ 	.short	0x0010
        /*0014*/ 	.byte	0x00, 0xf0, 0x21, 0x00


	//----- nvinfo : EIATTR_KPARAM_INFO
	.align		4
.L_11:
        /*0018*/ 	.byte	0x04, 0x17
        /*001a*/ 	.short	(.L_13 - .L_12)
.L_12:
        /*001c*/ 	.word	0x00000000
        /*0020*/ 	.short	0x0001
        /*0022*/ 	.short	0x0008
        /*0024*/ 	.byte	0x00, 0xf5, 0x21, 0x00


	//----- nvinfo : EIATTR_KPARAM_INFO
	.align		4
.L_13:
        /*0028*/ 	.byte	0x04, 0x17
        /*002a*/ 	.short	(.L_15 - .L_14)
.L_14:
        /*002c*/ 	.word	0x00000000
        /*0030*/ 	.short	0x0000
        /*0032*/ 	.short	0x0000
        /*0034*/ 	.byte	0x00, 0xf5, 0x21, 0x00


	//----- nvinfo : EIATTR_SPARSE_MMA_MASK
	.align		4
.L_15:
        /*0038*/ 	.byte	0x03, 0x50
        /*003a*/ 	.short	0x0000


	//----- nvinfo : EIATTR_MAXREG_COUNT
	.align		4
        /*003c*/ 	.byte	0x03, 0x1b
        /*003e*/ 	.short	0x00ff


	//----- nvinfo : EIATTR_MERCURY_ISA_VERSION
	.align		4
        /*0040*/ 	.byte	0x03, 0x5f
        /*0042*/ 	.short	0x0101


	//----- nvinfo : EIATTR_VRC_CTA_INIT_COUNT
	.align		4
        /*0044*/ 	.byte	0x02, 0x4a
	.zero		1
	.zero		1


	//----- nvinfo : EIATTR_EXIT_INSTR_OFFSETS
	.align		4
        /*0048*/ 	.byte	0x04, 0x1c
        /*004a*/ 	.short	(.L_17 - .L_16)


	//   ....[0]....
.L_16:
        /*004c*/ 	.word	0x00001240


	//   ....[1]....
        /*0050*/ 	.word	0x00001430


	//----- nvinfo : EIATTR_CRS_STACK_SIZE
	.align		4
.L_17:
        /*0054*/ 	.byte	0x04, 0x1e
        /*0056*/ 	.short	(.L_19 - .L_18)
.L_18:
        /*0058*/ 	.word	0x00000000


	//----- nvinfo : EIATTR_CBANK_PARAM_SIZE
	.align		4
.L_19:
        /*005c*/ 	.byte	0x03, 0x19
        /*005e*/ 	.short	0x0018


	//----- nvinfo : EIATTR_PARAM_CBANK
	.align		4
        /*0060*/ 	.byte	0x04, 0x0a
        /*0062*/ 	.short	(.L_21 - .L_20)
	.align		4
.L_20:
        /*0064*/ 	.word	index@(.nv.constant0._Z4tanhPKfPfm)
        /*0068*/ 	.short	0x0380
        /*006a*/ 	.short	0x0018


	//----- nvinfo : EIATTR_SW_WAR
	.align		4
.L_21:
        /*006c*/ 	.byte	0x04, 0x36
        /*006e*/ 	.short	(.L_23 - .L_22)
.L_22:
        /*0070*/ 	.word	0x00000008
.L_23:


//--------------------- .nv.callgraph             --------------------------
	.section	.nv.callgraph,"",@"SHT_CUDA_CALLGRAPH"
	.align	4
	.sectionentsize	8
	.align		4
        /*0000*/ 	.word	0x00000000
	.align		4
        /*0004*/ 	.word	0xffffffff
	.align		4
        /*0008*/ 	.word	0x00000000
	.align		4
        /*000c*/ 	.word	0xfffffffe
	.align		4
        /*0010*/ 	.word	0x00000000
	.align		4
        /*0014*/ 	.word	0xfffffffd
	.align		4
        /*0018*/ 	.word	0x00000000
	.align		4
        /*001c*/ 	.word	0xfffffffc


//--------------------- .text._Z4tanhPKfPfm       --------------------------
	.section	.text._Z4tanhPKfPfm,"ax",@progbits
	.align	128
        .global         _Z4tanhPKfPfm
        .type           _Z4tanhPKfPfm,@function
        .size           _Z4tanhPKfPfm,(.L_x_10 - _Z4tanhPKfPfm)
        .other          _Z4tanhPKfPfm,@"STO_CUDA_ENTRY STV_DEFAULT"
_Z4tanhPKfPfm:
.text._Z4tanhPKfPfm:
[----:B------:R-:W-:Y:S01]  /*0000*/  LDC R1, c[0x0][0x37c] ;  /* 0x0000df00ff017b82 */ /* 0x000fe20000000800 */
[----:B------:R-:W0:Y:S07]  /*0010*/  S2R R2, SR_CTAID.X ;  /* 0x0000000000027919 */ /* 0x000e2e0000002500 */
[----:B------:R-:W1:Y:S01]  /*0020*/  LDC.64 R4, c[0x0][0x390] ;  /* 0x0000e400ff047b82 */ /* 0x000e620000000a00 */
[----:B------:R-:W2:Y:S01]  /*0030*/  LDCU UR6, c[0x0][0x360] ;  /* 0x00006c00ff0677ac */ /* 0x000ea20008000800 */
[----:B------:R-:W-:Y:S01]  /*0040*/  BSSY.RECONVERGENT B0, `(.L_x_0) ;  /* 0x0000118000007945 */ /* 0x000fe20003800200 */
[----:B------:R-:W0:Y:S01]  /*0050*/  S2R R3, SR_TID.X ;  /* 0x0000000000037919 */ /* 0x000e220000002100 */
[----:B------:R-:W3:Y:S04]  /*0060*/  LDCU.64 UR4, c[0x0][0x358] ;  /* 0x00006b00ff0477ac */ /* 0x000ee80008000a00 */
[----:B------:R-:W2:Y:S01]  /*0070*/  LDC R17, c[0x0][0x370] ;  /* 0x0000dc00ff117b82 */ /* 0x000ea20000000800 */
[----:B------:R-:W4:Y:S01]  /*0080*/  LDCU.128 UR12, c[0x0][0x380] ;  /* 0x00007000ff0c77ac */ /* 0x000f220008000c00 */
[----:B-1----:R-:W-:Y:S01]  /*0090*/  SHF.R.U32.HI R16, RZ, 0x2, R5 ;  /* 0x00000002ff107819 */ /* 0x002fe20000011605 */
[----:B--2---:R-:W-:-:S02]  /*00a0*/  IMAD R17, R17, UR6, RZ ;  /* 0x0000000611117c24 */ /* 0x004fc4000f8e02ff */
[----:B0-----:R-:W-:Y:S01]  /*00b0*/  IMAD R2, R2, UR6, R3 ;  /* 0x0000000602027c24 */ /* 0x001fe2000f8e0203 */
[----:B------:R-:W-:-:S04]  /*00c0*/  SHF.R.U64 R3, R4, 0x2, R5 ;  /* 0x0000000204037819 */ /* 0x000fc80000001205 */
[----:B------:R-:W-:-:S04]  /*00d0*/  ISETP.GT.U32.AND P0, PT, R3, R2, PT ;  /* 0x000000020300720c */ /* 0x000fc80003f04070 */
[----:B------:R-:W-:-:S13]  /*00e0*/  ISETP.GT.U32.AND.EX P0, PT, R16, RZ, PT, P0 ;  /* 0x000000ff1000720c */ /* 0x000fda0003f04100 */
[----:B---34-:R-:W-:Y:S05]  /*00f0*/  @!P0 BRA `(.L_x_1) ;  /* 0x0000001000308947 */ /* 0x018fea0003800000 */
[----:B------:R-:W-:Y:S01]  /*0100*/  IADD3 R14, P0, PT, R2, R17, RZ ;  /* 0x00000011020e7210 */ /* 0x000fe20007f1e0ff */
[----:B------:R-:W-:Y:S03]  /*0110*/  BSSY.RECONVERGENT B1, `(.L_x_2) ;  /* 0x0000025000017945 */ /* 0x000fe60003800200 */
[----:B------:R-:W-:Y:S02]  /*0120*/  IADD3.X R15, PT, PT, RZ, RZ, RZ, P0, !PT ;  /* 0x000000ffff0f7210 */ /* 0x000fe400007fe4ff */
[----:B------:R-:W-:Y:S02]  /*0130*/  ISETP.GT.U32.AND P1, PT, R3, R14, PT ;  /* 0x0000000e0300720c */ /* 0x000fe40003f24070 */
[----:B------:R-:W-:Y:S02]  /*0140*/  ISETP.GE.U32.AND P0, PT, R14, R3, PT ;  /* 0x000000030e00720c */ /* 0x000fe40003f06070 */
[----:B------:R-:W-:-:S02]  /*0150*/  ISETP.GT.U32.AND.EX P1, PT, R16, R15, PT, P1 ;  /* 0x0000000f1000720c */ /* 0x000fc40003f24110 */
[----:B------:R-:W-:Y:S02]  /*0160*/  ISETP.GE.U32.AND.EX P0, PT, R15, R16, PT, P0 ;  /* 0x000000100f00720c */ /* 0x000fe40003f06100 */
[-C--:B------:R-:W-:Y:S02]  /*0170*/  SEL R8, R3, R14.reuse, P1 ;  /* 0x0000000e03087207 */ /* 0x080fe40000800000 */
[----:B------:R-:W-:Y:S02]  /*0180*/  SEL R7, RZ, 0x1, P0 ;  /* 0x00000001ff077807 */ /* 0x000fe40000000000 */
[----:B------:R-:W-:Y:S02]  /*0190*/  SEL R6, R16, R15, P1 ;  /* 0x0000000f10067207 */ /* 0x000fe40000800000 */
[----:B------:R-:W-:-:S04]  /*01a0*/  IADD3 R8, P0, P1, R8, -R14, -R7 ;  /* 0x8000000e08087210 */ /* 0x000fc8000791e807 */
[----:B------:R-:W-:-:S04]  /*01b0*/  IADD3.X R6, PT, PT, R6, -0x1, ~R15, P0, P1 ;  /* 0xffffffff06067810 */ /* 0x000fc800007e2c0f */
[----:B------:R-:W-:-:S13]  /*01c0*/  ISETP.NE.U32.AND P0, PT, R6, RZ, PT ;  /* 0x000000ff0600720c */ /* 0x000fda0003f05070 */
[----:B------:R-:W-:Y:S05]  /*01d0*/  @P0 BRA `(.L_x_3) ;  /* 0x0000000000500947 */ /* 0x000fea0003800000 */
[----:B------:R-:W0:Y:S01]  /*01e0*/  I2F.U32.RP R0, R17 ;  /* 0x0000001100007306 */ /* 0x000e220000209000 */
[----:B------:R-:W-:Y:S02]  /*01f0*/  IADD3 R9, PT, PT, RZ, -R17, RZ ;  /* 0x80000011ff097210 */ /* 0x000fe40007ffe0ff */
[----:B------:R-:W-:-:S05]  /*0200*/  ISETP.NE.U32.AND P2, PT, R17, RZ, PT ;  /* 0x000000ff1100720c */ /* 0x000fca0003f45070 */
[----:B0-----:R-:W0:Y:S02]  /*0210*/  MUFU.RCP R0, R0 ;  /* 0x0000000000007308 */ /* 0x001e240000001000 */
[----:B0-----:R-:W-:-:S06]  /*0220*/  VIADD R4, R0, 0xffffffe ;  /* 0x0ffffffe00047836 */ /* 0x001fcc0000000000 */
[----:B------:R0:W1:Y:S02]  /*0230*/  F2I.FTZ.U32.TRUNC.NTZ R5, R4 ;  /* 0x0000000400057305 */ /* 0x000064000021f000 */
[----:B0-----:R-:W-:Y:S02]  /*0240*/  IMAD.MOV.U32 R4, RZ, RZ, RZ ;  /* 0x000000ffff047224 */ /* 0x001fe400078e00ff */
[----:B-1----:R-:W-:-:S04]  /*0250*/  IMAD R9, R9, R5, RZ ;  /* 0x0000000509097224 */ /* 0x002fc800078e02ff */
[----:B------:R-:W-:-:S06]  /*0260*/  IMAD.HI.U32 R5, R5, R9, R4 ;  /* 0x0000000905057227 */ /* 0x000fcc00078e0004 */
[----:B------:R-:W-:-:S05]  /*0270*/  IMAD.HI.U32 R4, R5, R8, RZ ;  /* 0x0000000805047227 */ /* 0x000fca00078e00ff */
[----:B------:R-:W-:-:S05]  /*0280*/  IADD3 R5, PT, PT, -R4, RZ, RZ ;  /* 0x000000ff04057210 */ /* 0x000fca0007ffe1ff */
[----:B------:R-:W-:Y:S02]  /*0290*/  IMAD R8, R17, R5, R8 ;  /* 0x0000000511087224 */ /* 0x000fe400078e0208 */
[----:B------:R-:W-:-:S03]  /*02a0*/  HFMA2 R5, -RZ, RZ, 0, 0 ;  /* 0x00000000ff057431 */ /* 0x000fc600000001ff */
[----:B------:R-:W-:-:S13]  /*02b0*/  ISETP.GE.U32.AND P0, PT, R8, R17, PT ;  /* 0x000000110800720c */ /* 0x000fda0003f06070 */
[----:B------:R-:W-:Y:S01]  /*02c0*/  @P0 IMAD.IADD R8, R8, 0x1, -R17 ;  /* 0x0000000108080824 */ /* 0x000fe200078e0a11 */
[----:B------:R-:W-:-:S04]  /*02d0*/  @P0 IADD3 R4, PT, PT, R4, 0x1, RZ ;  /* 0x0000000104040810 */ /* 0x000fc80007ffe0ff */
[----:B------:R-:W-:-:S13]  /*02e0*/  ISETP.GE.U32.AND P1, PT, R8, R17, PT ;  /* 0x000000110800720c */ /* 0x000fda0003f26070 */
[----:B------:R-:W-:Y:S01]  /*02f0*/  @P1 VIADD R4, R4, 0x1 ;  /* 0x0000000104041836 */ /* 0x000fe20000000000 */
[----:B------:R-:W-:Y:S01]  /*0300*/  @!P2 LOP3.LUT R4, RZ, R17, RZ, 0x33, !PT ;  /* 0x00000011ff04a212 */ /* 0x000fe200078e33ff */
[----:B------:R-:W-:Y:S06]  /*0310*/  BRA `(.L_x_4) ;  /* 0x0000000000107947 */ /* 0x000fec0003800000 */
.L_x_3:
[----:B------:R-:W-:-:S07]  /*0320*/  MOV R0, 0x340 ;  /* 0x0000034000007802 */ /* 0x000fce0000000f00 */
[----:B------:R-:W-:Y:S05]  /*0330*/  CALL.REL.NOINC `($__internal_0_$__cuda_sm20_div_u64) ;  /* 0x0000001000407944 */ /* 0x000fea0003c00000 */
[----:B------:R-:W-:Y:S01]  /*0340*/  IMAD.MOV.U32 R4, RZ, RZ, R6 ;  /* 0x000000ffff047224 */ /* 0x000fe200078e0006 */
[----:B------:R-:W-:-:S07]  /*0350*/  MOV R5, R9 ;  /* 0x0000000900057202 */ /* 0x000fce0000000f00 */
.L_x_4:
[----:B------:R-:W-:Y:S05]  /*0360*/  BSYNC.RECONVERGENT B1 ;  /* 0x0000000000017941 */ /* 0x000fea0003800200 */
.L_x_2:
[----:B------:R-:W-:Y:S01]  /*0370*/  IADD3 R7, P0, PT, R4, R7, RZ ;  /* 0x0000000704077210 */ /* 0x000fe20007f1e0ff */
[----:B------:R-:W-:Y:S01]  /*0380*/  BSSY.RECONVERGENT B1, `(.L_x_5) ;  /* 0x0000053000017945 */ /* 0x000fe20003800200 */
[----:B------:R-:W-:Y:S01]  /*0390*/  MOV R22, R2 ;  /* 0x0000000200167202 */ /* 0x000fe20000000f00 */
[----:B------:R-:W-:Y:S01]  /*03a0*/  IMAD.MOV.U32 R20, RZ, RZ, RZ ;  /* 0x000000ffff147224 */ /* 0x000fe200078e00ff */
[C---:B------:R-:W-:Y:S01]  /*03b0*/  LOP3.LUT R0, R7.reuse, 0x1, RZ, 0xc0, !PT ;  /* 0x0000000107007812 */ /* 0x040fe200078ec0ff */
[----:B------:R-:W-:Y:S01]  /*03c0*/  IMAD.X R4, RZ, RZ, R5, P0 ;  /* 0x000000ffff047224 */ /* 0x000fe200000e0605 */
[----:B------:R-:W-:Y:S02]  /*03d0*/  ISETP.NE.U32.AND P0, PT, R7, RZ, PT ;  /* 0x000000ff0700720c */ /* 0x000fe40003f05070 */
[----:B------:R-:W-:Y:S02]  /*03e0*/  ISETP.NE.U32.AND P1, PT, R0, 0x1, PT ;  /* 0x000000010000780c */ /* 0x000fe40003f25070 */
[----:B------:R-:W-:-:S02]  /*03f0*/  ISETP.NE.AND.EX P0, PT, R4, RZ, PT, P0 ;  /* 0x000000ff0400720c */ /* 0x000fc40003f05300 */
[----:B------:R-:W-:-:S13]  /*0400*/  ISETP.NE.U32.AND.EX P1, PT, RZ, RZ, PT, P1 ;  /* 0x000000ffff00720c */ /* 0x000fda0003f25110 */
[----:B------:R-:W-:Y:S05]  /*0410*/  @!P1 BRA `(.L_x_6) ;  /* 0x0000000400249947 */ /* 0x000fea0003800000 */
[----:B------:R-:W0:Y:S01]  /*0420*/  LDCU.128 UR8, c[0x0][0x380] ;  /* 0x00007000ff0877ac */ /* 0x000e220008000c00 */
[----:B------:R-:W-:Y:S02]  /*0430*/  SHF.L.U32 R12, R2, 0x4, RZ ;  /* 0x00000004020c7819 */ /* 0x000fe400000006ff */
[----:B------:R-:W-:Y:S02]  /*0440*/  SHF.R.U32.HI R13, RZ, 0x1c, R2 ;  /* 0x0000001cff0d7819 */ /* 0x000fe40000011602 */
[----:B0-----:R-:W-:-:S04]  /*0450*/  IADD3 R4, P1, PT, R12, UR8, RZ ;  /* 0x000000080c047c10 */ /* 0x001fc8000ff3e0ff */
[----:B------:R-:W-:-:S06]  /*0460*/  IADD3.X R5, PT, PT, R13, UR9, RZ, P1, !PT ;  /* 0x000000090d057c10 */ /* 0x000fcc0008ffe4ff */
[----:B------:R-:W2:Y:S01]  /*0470*/  LDG.E.128.CONSTANT R4, desc[UR4][R4.64] ;  /* 0x0000000404047981 */ /* 0x000ea2000c1e9d00 */
[----:B------:R-:W-:Y:S02]  /*0480*/  HFMA2 R11, -RZ, RZ, 1.125, -9232 ;  /* 0x3c80f082ff0b7431 */ /* 0x000fe400000001ff */
[----:B------:R-:W-:Y:S01]  /*0490*/  IMAD.MOV.U32 R23, RZ, RZ, 0x3f800000 ;  /* 0x3f800000ff177424 */ /* 0x000fe200078e00ff */
[----:B------:R-:W-:-:S04]  /*04a0*/  IADD3 R12, P1, PT, R12, UR10, RZ ;  /* 0x0000000a0c0c7c10 */ /* 0x000fc8000ff3e0ff */
[----:B------:R-:W-:Y:S01]  /*04b0*/  IADD3.X R13, PT, PT, R13, UR11, RZ, P1, !PT ;  /* 0x0000000b0d0d7c10 */ /* 0x000fe20008ffe4ff */
[----:B--2---:R-:W-:Y:S01]  /*04c0*/  FMUL R0, |R4|, 2.8853900432586669922 ;  /* 0x4038aa3b04007820 */ /* 0x004fe20000400200 */
[----:B------:R-:W-:Y:S01]  /*04d0*/  FMUL R10, |R5|, 2.8853900432586669922 ;  /* 0x4038aa3b050a7820 */ /* 0x000fe20000400200 */
[----:B------:R-:W-:Y:S01]  /*04e0*/  FMUL R21, |R7|, 2.8853900432586669922 ;  /* 0x4038aa3b07157820 */ /* 0x000fe20000400200 */
[----:B------:R-:W-:Y:S01]  /*04f0*/  FMUL R18, |R6|, 2.8853900432586669922 ;  /* 0x4038aa3b06127820 */ /* 0x000fe20000400200 */
[C---:B------:R-:W-:Y:S01]  /*0500*/  FMUL R19, R4.reuse, R4 ;  /* 0x0000000404137220 */ /* 0x040fe20000400000 */
[----:B------:R-:W-:Y:S01]  /*0510*/  FSETP.GE.AND P1, PT, |R4|, 9.010913848876953125, PT ;  /* 0x41102cb40400780b */ /* 0x000fe20003f26200 */
[----:B------:R-:W0:Y:S01]  /*0520*/  MUFU.EX2 R0, R0 ;  /* 0x0000000000007308 */ /* 0x000e220000000800 */
[----:B------:R-:W-:Y:S02]  /*0530*/  FSETP.GE.AND P4, PT, |R6|, 9.010913848876953125, PT ;  /* 0x41102cb40600780b */ /* 0x000fe40003f86200 */
[----:B------:R-:W-:-:S02]  /*0540*/  FSETP.GE.AND P5, PT, |R5|, 9.010913848876953125, PT ;  /* 0x41102cb40500780b */ /* 0x000fc40003fa6200 */
[----:B------:R-:W-:Y:S02]  /*0550*/  FSETP.GE.AND P3, PT, |R4|, 0.60000002384185791016, PT ;  /* 0x3f19999a0400780b */ /* 0x000fe40003f66200 */
[----:B------:R-:W-:Y:S01]  /*0560*/  FSETP.GE.AND P2, PT, |R5|, 0.60000002384185791016, PT ;  /* 0x3f19999a0500780b */ /* 0x000fe20003f46200 */
[----:B------:R-:W1:Y:S08]  /*0570*/  MUFU.EX2 R10, R10 ;  /* 0x0000000a000a7308 */ /* 0x000e700000000800 */
[----:B------:R-:W2:Y:S01]  /*0580*/  MUFU.EX2 R21, R21 ;  /* 0x0000001500157308 */ /* 0x000ea20000000800 */
[----:B0-----:R-:W-:Y:S01]  /*0590*/  FADD R8, R0, 1 ;  /* 0x3f80000000087421 */ /* 0x001fe20000000000 */
[----:B------:R-:W-:-:S04]  /*05a0*/  FFMA R0, R19, R11, -0.052303962409496307373 ;  /* 0xbd563cae13007423 */ /* 0x000fc8000000000b */
[C---:B------:R-:W-:Y:S02]  /*05b0*/  FFMA R0, R19.reuse, R0, 0.1331529766321182251 ;  /* 0x3e08594113007423 */ /* 0x040fe40000000000 */
[----:B------:R-:W0:Y:S01]  /*05c0*/  MUFU.EX2 R18, R18 ;  /* 0x0000001200127308 */ /* 0x000e220000000800 */
[----:B-1----:R-:W-:Y:S01]  /*05d0*/  FADD R9, R10, 1 ;  /* 0x3f8000000a097421 */ /* 0x002fe20000000000 */
[----:B------:R-:W-:-:S04]  /*05e0*/  FFMA R0, R19, R0, -0.33332768082618713379 ;  /* 0xbeaaa9ed13007423 */ /* 0x000fc80000000000 */
[----:B------:R-:W-:Y:S01]  /*05f0*/  FFMA R19, R19, R0, RZ ;  /* 0x0000000013137223 */ /* 0x000fe200000000ff */
[----:B------:R-:W-:Y:S01]  /*0600*/  FMUL R0, R7, R7 ;  /* 0x0000000707007220 */ /* 0x000fe20000400000 */
[----:B------:R-:W1:Y:S01]  /*0610*/  MUFU.RCP R8, R8 ;  /* 0x0000000800087308 */ /* 0x000e620000001000 */
[----:B--2---:R-:W-:-:S07]  /*0620*/  FADD R10, R21, 1 ;  /* 0x3f800000150a7421 */ /* 0x004fce0000000000 */
[----:B------:R-:W2:Y:S01]  /*0630*/  MUFU.RCP R9, R9 ;  /* 0x0000000900097308 */ /* 0x000ea20000001000 */
[----:B0-----:R-:W-:-:S07]  /*0640*/  FADD R20, R18, 1 ;  /* 0x3f80000012147421 */ /* 0x001fce0000000000 */
[----:B------:R2:W0:Y:S01]  /*0650*/  MUFU.RCP R22, R20 ;  /* 0x0000001400167308 */ /* 0x0004220000001000 */
[----:B-1----:R-:W-:Y:S01]  /*0660*/  FFMA R21, R8, -2, R23 ;  /* 0xc000000008157823 */ /* 0x002fe20000000017 */
[----:B------:R-:W-:-:S04]  /*0670*/  FMUL R8, R6, R6 ;  /* 0x0000000606087220 */ /* 0x000fc80000400000 */
[----:B------:R-:W-:Y:S02]  /*0680*/  FSEL R21, R21, 1, !P1 ;  /* 0x3f80000015157808 */ /* 0x000fe40004800000 */
[----:B------:R-:W1:Y:S01]  /*0690*/  MUFU.RCP R10, R10 ;  /* 0x0000000a000a7308 */ /* 0x000e620000001000 */
[----:B--2---:R-:W-:Y:S01]  /*06a0*/  FFMA R20, R9, -2, R23 ;  /* 0xc000000009147823 */ /* 0x004fe20000000017 */
[----:B------:R-:W-:Y:S01]  /*06b0*/  FMUL R9, R5, R5 ;  /* 0x0000000505097220 */ /* 0x000fe20000400000 */
[----:B------:R-:W-:-:S03]  /*06c0*/  FSETP.GE.AND P1, PT, |R6|, 0.60000002384185791016, PT ;  /* 0x3f19999a0600780b */ /* 0x000fc60003f26200 */
[----:B------:R-:W-:Y:S02]  /*06d0*/  FSEL R20, R20, 1, !P5 ;  /* 0x3f80000014147808 */ /* 0x000fe40006800000 */
[----:B------:R-:W-:Y:S01]  /*06e0*/  FSETP.GE.AND P5, PT, |R7|, 9.010913848876953125, PT ;  /* 0x41102cb40700780b */ /* 0x000fe20003fa6200 */
[----:B0-----:R-:W-:Y:S01]  /*06f0*/  FFMA R18, R22, -2, R23 ;  /* 0xc000000016127823 */ /* 0x001fe20000000017 */
[----:B------:R-:W-:-:S04]  /*0700*/  FFMA R22, R9, R11, -0.052303962409496307373 ;  /* 0xbd563cae09167423 */ /* 0x000fc8000000000b */
[C---:B------:R-:W-:Y:S01]  /*0710*/  FFMA R22, R9.reuse, R22, 0.1331529766321182251 ;  /* 0x3e08594109167423 */ /* 0x040fe20000000016 */
[----:B-1----:R-:W-:Y:S01]  /*0720*/  FFMA R10, R10, -2, R23 ;  /* 0xc00000000a0a7823 */ /* 0x002fe20000000017 */
[-C--:B------:R-:W-:Y:S01]  /*0730*/  FFMA R23, R8, R11.reuse, -0.052303962409496307373 ;  /* 0xbd563cae08177423 */ /* 0x080fe2000000000b */
[----:B------:R-:W-:Y:S01]  /*0740*/  FFMA R11, R0, R11, -0.052303962409496307373 ;  /* 0xbd563cae000b7423 */ /* 0x000fe2000000000b */
[C---:B------:R-:W-:Y:S02]  /*0750*/  FFMA R22, R9.reuse, R22, -0.33332768082618713379 ;  /* 0xbeaaa9ed09167423 */ /* 0x040fe40000000016 */
[----:B------:R-:W-:Y:S01]  /*0760*/  FFMA R23, R8, R23, 0.1331529766321182251 ;  /* 0x3e08594108177423 */ /* 0x000fe20000000017 */
[----:B------:R-:W-:Y:S01]  /*0770*/  FFMA R25, R0, R11, 0.1331529766321182251 ;  /* 0x3e08594100197423 */ /* 0x000fe2000000000b */
[----:B------:R-:W-:Y:S01]  /*0780*/  FSEL R11, R18, 1, !P4 ;  /* 0x3f800000120b7808 */ /* 0x000fe20006000000 */
[----:B------:R-:W-:Y:S01]  /*0790*/  FFMA R18, R9, R22, RZ ;  /* 0x0000001609127223 */ /* 0x000fe200000000ff */
[----:B------:R-:W-:Y:S01]  /*07a0*/  FSETP.GE.AND P4, PT, |R7|, 0.60000002384185791016, PT ;  /* 0x3f19999a0700780b */ /* 0x000fe20003f86200 */
[----:B------:R-:W-:Y:S01]  /*07b0*/  FFMA R23, R8, R23, -0.33332768082618713379 ;  /* 0xbeaaa9ed08177423 */ /* 0x000fe20000000017 */
[----:B------:R-:W-:Y:S01]  /*07c0*/  FFMA R25, R0, R25, -0.33332768082618713379 ;  /* 0xbeaaa9ed00197423 */ /* 0x000fe20000000019 */
[----:B------:R-:W-:-:S02]  /*07d0*/  FSEL R22, R10, 1, !P5 ;  /* 0x3f8000000a167808 */ /* 0x000fc40006800000 */
[----:B------:R-:W-:Y:S01]  /*07e0*/  FFMA R23, R8, R23, RZ ;  /* 0x0000001708177223 */ /* 0x000fe200000000ff */
[----:B------:R-:W-:Y:S01]  /*07f0*/  FFMA R0, R0, R25, RZ ;  /* 0x0000001900007223 */ /* 0x000fe200000000ff */
[----:B------:R-:W-:Y:S02]  /*0800*/  LOP3.LUT R10, R11, 0x80000000, R6, 0xb8, !PT ;  /* 0x800000000b0a7812 */ /* 0x000fe400078eb806 */
[--C-:B------:R-:W-:Y:S01]  /*0810*/  LOP3.LUT R8, R21, 0x80000000, R4.reuse, 0xb8, !PT ;  /* 0x8000000015087812 */ /* 0x100fe200078eb804 */
[----:B------:R-:W-:Y:S01]  /*0820*/  @!P3 FFMA R8, R4, R19, R4 ;  /* 0x000000130408b223 */ /* 0x000fe20000000004 */
[--C-:B------:R-:W-:Y:S01]  /*0830*/  LOP3.LUT R9, R20, 0x80000000, R5.reuse, 0xb8, !PT ;  /* 0x8000000014097812 */ /* 0x100fe200078eb805 */
[----:B------:R-:W-:Y:S01]  /*0840*/  @!P2 FFMA R9, R5, R18, R5 ;  /* 0x000000120509a223 */ /* 0x000fe20000000005 */
[--C-:B------:R-:W-:Y:S01]  /*0850*/  LOP3.LUT R11, R22, 0x80000000, R7.reuse, 0xb8, !PT ;  /* 0x80000000160b7812 */ /* 0x100fe200078eb807 */
[----:B------:R-:W-:Y:S01]  /*0860*/  @!P1 FFMA R10, R6, R23, R6 ;  /* 0x00000017060a9223 */ /* 0x000fe20000000006 */
[----:B------:R-:W-:Y:S01]  /*0870*/  @!P4 FFMA R11, R7, R0, R7 ;  /* 0x00000000070bc223 */ /* 0x000fe20000000007 */
[----:B------:R-:W-:-:S02]  /*0880*/  MOV R22, R14 ;  /* 0x0000000e00167202 */ /* 0x000fc40000000f00 */
[----:B------:R-:W-:Y:S02]  /*0890*/  MOV R20, R15 ;  /* 0x0000000f00147202 */ /* 0x000fe40000000f00 */
[----:B------:R0:W-:Y:S05]  /*08a0*/  STG.E.128 desc[UR4][R12.64], R8 ;  /* 0x000000080c007986 */ /* 0x0001ea000c101d04 */
.L_x_6:
[----:B------:R-:W-:Y:S05]  /*08b0*/  BSYNC.RECONVERGENT B1 ;  /* 0x0000000000017941 */ /* 0x000fea0003800200 */
.L_x_5:
[----:B------:R-:W-:Y:S05]  /*08c0*/  @!P0 BRA `(.L_x_1) ;  /* 0x00000008003c8947 */ /* 0x000fea0003800000 */
[----:B------:R-:W-:Y:S01]  /*08d0*/  IMAD.SHL.U32 R23, R17, 0x10, RZ ;  /* 0x0000001011177824 */ /* 0x000fe200078e00ff */
[----:B------:R-:W-:-:S07]  /*08e0*/  SHF.R.U32.HI R21, RZ, 0x1c, R17 ;  /* 0x0000001cff157819 */ /* 0x000fce0000011611 */
.L_x_7:
[C---:B------:R-:W-:Y:S02]  /*08f0*/  SHF.L.U32 R25, R22.reuse, 0x4, RZ ;  /* 0x0000000416197819 */ /* 0x040fe400000006ff */
[----:B------:R-:W-:Y:S02]  /*0900*/  SHF.L.U64.HI R18, R22, 0x4, R20 ;  /* 0x0000000416127819 */ /* 0x000fe40000010214 */
[----:B0-----:R-:W-:-:S04]  /*0910*/  IADD3 R8, P0, PT, R25, UR12, RZ ;  /* 0x0000000c19087c10 */ /* 0x001fc8000ff1e0ff */
[----:B------:R-:W-:-:S05]  /*0920*/  IADD3.X R9, PT, PT, R18, UR13, RZ, P0, !PT ;  /* 0x0000000d12097c10 */ /* 0x000fca00087fe4ff */
[----:B------:R-:W2:Y:S01]  /*0930*/  LDG.E.128.CONSTANT R12, desc[UR4][R8.64] ;  /* 0x00000004080c7981 */ /* 0x000ea2000c1e9d00 */
[----:B------:R-:W-:-:S04]  /*0940*/  IADD3 R4, P0, PT, R23, R8, RZ ;  /* 0x0000000817047210 */ /* 0x000fc80007f1e0ff */
[----:B------:R-:W-:-:S06]  /*0950*/  IADD3.X R5, PT, PT, R21, R9, RZ, P0, !PT ;  /* 0x0000000915057210 */ /* 0x000fcc00007fe4ff */
[----:B------:R-:W3:Y:S01]  /*0960*/  LDG.E.128.CONSTANT R4, desc[UR4][R4.64] ;  /* 0x0000000404047981 */ /* 0x000ee2000c1e9d00 */
[----:B------:R-:W-:Y:S02]  /*0970*/  IMAD.MOV.U32 R19, RZ, RZ, 0x3c80f082 ;  /* 0x3c80f082ff137424 */ /* 0x000fe400078e00ff */
[----:B------:R-:W-:Y:S02]  /*0980*/  HFMA2 R24, -RZ, RZ, 1.875, 0 ;  /* 0x3f800000ff187431 */ /* 0x000fe400000001ff */
[C---:B--2---:R-:W-:Y:S01]  /*0990*/  FMUL R10, |R12|.reuse, 2.8853900432586669922 ;  /* 0x4038aa3b0c0a7820 */ /* 0x044fe20000400200 */
[----:B------:R-:W-:Y:S01]  /*09a0*/  FMUL R0, R12, R12 ;  /* 0x0000000c0c007220 */ /* 0x000fe20000400000 */
[----:B------:R-:W-:Y:S01]  /*09b0*/  FMUL R26, |R14|, 2.8853900432586669922 ;  /* 0x4038aa3b0e1a7820 */ /* 0x000fe20000400200 */
[----:B------:R-:W-:Y:S01]  /*09c0*/  FMUL R9, |R13|, 2.8853900432586669922 ;  /* 0x4038aa3b0d097820 */ /* 0x000fe20000400200 */
[----:B------:R-:W-:Y:S01]  /*09d0*/  FSETP.GE.AND P0, PT, |R12|, 9.010913848876953125, PT ;  /* 0x41102cb40c00780b */ /* 0x000fe20003f06200 */
[----:B------:R-:W-:Y:S01]  /*09e0*/  FFMA R27, R0, R19, -0.052303962409496307373 ;  /* 0xbd563cae001b7423 */ /* 0x000fe20000000013 */
[----:B------:R-:W0:Y:S01]  /*09f0*/  MUFU.EX2 R10, R10 ;  /* 0x0000000a000a7308 */ /* 0x000e220000000800 */
[----:B------:R-:W-:-:S02]  /*0a00*/  FSETP.GE.AND P1, PT, |R12|, 0.60000002384185791016, PT ;  /* 0x3f19999a0c00780b */ /* 0x000fc40003f26200 */
[----:B------:R-:W-:Y:S01]  /*0a10*/  FFMA R27, R0, R27, 0.1331529766321182251 ;  /* 0x3e085941001b7423 */ /* 0x000fe2000000001b */
[C---:B------:R-:W-:Y:S02]  /*0a20*/  FSETP.GE.AND P2, PT, |R14|.reuse, 9.010913848876953125, PT ;  /* 0x41102cb40e00780b */ /* 0x040fe40003f46200 */
[----:B------:R-:W-:Y:S01]  /*0a30*/  FSETP.GE.AND P3, PT, |R14|, 0.60000002384185791016, PT ;  /* 0x3f19999a0e00780b */ /* 0x000fe20003f66200 */
[C---:B------:R-:W-:Y:S01]  /*0a40*/  FFMA R27, R0.reuse, R27, -0.33332768082618713379 ;  /* 0xbeaaa9ed001b7423 */ /* 0x040fe2000000001b */
[----:B------:R-:W1:Y:S03]  /*0a50*/  MUFU.EX2 R9, R9 ;  /* 0x0000000900097308 */ /* 0x000e660000000800 */
[----:B------:R-:W-:Y:S01]  /*0a60*/  FFMA R29, R0, R27, RZ ;  /* 0x0000001b001d7223 */ /* 0x000fe200000000ff */
[----:B0-----:R-:W-:Y:S01]  /*0a70*/  FADD R11, R10, 1 ;  /* 0x3f8000000a0b7421 */ /* 0x001fe20000000000 */
[----:B------:R-:W-:-:S05]  /*0a80*/  FMUL R10, R13, R13 ;  /* 0x0000000d0d0a7220 */ /* 0x000fca0000400000 */
[----:B------:R-:W0:Y:S01]  /*0a90*/  MUFU.RCP R11, R11 ;  /* 0x0000000b000b7308 */ /* 0x000e220000001000 */
[----:B-1----:R-:W-:-:S07]  /*0aa0*/  FADD R9, R9, 1 ;  /* 0x3f80000009097421 */ /* 0x002fce0000000000 */
[----:B------:R-:W1:Y:S01]  /*0ab0*/  MUFU.RCP R9, R9 ;  /* 0x0000000900097308 */ /* 0x000e620000001000 */
[----:B0-----:R-:W-:-:S07]  /*0ac0*/  FFMA R8, R11, -2, R24 ;  /* 0xc00000000b087823 */ /* 0x001fce0000000018 */
[----:B------:R-:W0:Y:S01]  /*0ad0*/  MUFU.EX2 R11, R26 ;  /* 0x0000001a000b7308 */ /* 0x000e220000000800 */
[----:B------:R-:W-:Y:S02]  /*0ae0*/  FSEL R27, R8, 1, !P0 ;  /* 0x3f800000081b7808 */ /* 0x000fe40004000000 */
[----:B------:R-:W-:Y:S01]  /*0af0*/  FSETP.GE.AND P0, PT, |R13|, 9.010913848876953125, PT ;  /* 0x41102cb40d00780b */ /* 0x000fe20003f06200 */
[----:B-1----:R-:W-:Y:S01]  /*0b00*/  FFMA R9, R9, -2, R24 ;  /* 0xc000000009097823 */ /* 0x002fe20000000018 */
[--C-:B------:R-:W-:Y:S01]  /*0b10*/  LOP3.LUT R8, R27, 0x80000000, R12.reuse, 0xb8, !PT ;  /* 0x800000001b087812 */ /* 0x100fe200078eb80c */
[----:B------:R-:W-:Y:S01]  /*0b20*/  FFMA R27, R10, R19, -0.052303962409496307373 ;  /* 0xbd563cae0a1b7423 */ /* 0x000fe20000000013 */
[----:B------:R-:W-:Y:S01]  /*0b30*/  @!P1 FFMA R8, R12, R29, R12 ;  /* 0x0000001d0c089223 */ /* 0x000fe2000000000c */
[----:B------:R-:W-:Y:S02]  /*0b40*/  FSETP.GE.AND P1, PT, |R13|, 0.60000002384185791016, PT ;  /* 0x3f19999a0d00780b */ /* 0x000fe40003f26200 */
[----:B------:R-:W-:-:S04]  /*0b50*/  FFMA R27, R10, R27, 0.1331529766321182251 ;  /* 0x3e0859410a1b7423 */ /* 0x000fc8000000001b */
[----:B------:R-:W-:Y:S01]  /*0b60*/  FFMA R0, R10, R27, -0.33332768082618713379 ;  /* 0xbeaaa9ed0a007423 */ /* 0x000fe2000000001b */
[----:B0-----:R-:W-:Y:S01]  /*0b70*/  FADD R27, R11, 1 ;  /* 0x3f8000000b1b7421 */ /* 0x001fe20000000000 */
[----:B------:R-:W-:Y:S02]  /*0b80*/  FMUL R11, R14, R14 ;  /* 0x0000000e0e0b7220 */ /* 0x000fe40000400000 */
[----:B------:R-:W-:Y:S01]  /*0b90*/  FFMA R12, R10, R0, RZ ;  /* 0x000000000a0c7223 */ /* 0x000fe200000000ff */
[----:B------:R-:W-:Y:S01]  /*0ba0*/  FMUL R10, |R15|, 2.8853900432586669922 ;  /* 0x4038aa3b0f0a7820 */ /* 0x000fe20000400200 */
[C---:B------:R-:W-:Y:S01]  /*0bb0*/  FFMA R0, R11.reuse, R19, -0.052303962409496307373 ;  /* 0xbd563cae0b007423 */ /* 0x040fe20000000013 */
[----:B------:R-:W0:Y:S03]  /*0bc0*/  MUFU.RCP R27, R27 ;  /* 0x0000001b001b7308 */ /* 0x000e260000001000 */
[----:B------:R-:W-:-:S04]  /*0bd0*/  FFMA R0, R11, R0, 0.1331529766321182251 ;  /* 0x3e0859410b007423 */ /* 0x000fc80000000000 */
[C---:B------:R-:W-:Y:S01]  /*0be0*/  FFMA R0, R11.reuse, R0, -0.33332768082618713379 ;  /* 0xbeaaa9ed0b007423 */ /* 0x040fe20000000000 */
[----:B------:R-:W1:Y:S03]  /*0bf0*/  MUFU.EX2 R10, R10 ;  /* 0x0000000a000a7308 */ /* 0x000e660000000800 */
[----:B------:R-:W-:Y:S01]  /*0c00*/  FFMA R11, R11, R0, RZ ;  /* 0x000000000b0b7223 */ /* 0x000fe200000000ff */
[----:B---3--:R-:W-:Y:S01]  /*0c10*/  FMUL R0, |R4|, 2.8853900432586669922 ;  /* 0x4038aa3b04007820 */ /* 0x008fe20000400200 */
[----:B0-----:R-:W-:-:S05]  /*0c20*/  FFMA R27, R27, -2, R24 ;  /* 0xc00000001b1b7823 */ /* 0x001fca0000000018 */
[----:B------:R-:W0:Y:S01]  /*0c30*/  MUFU.EX2 R0, R0 ;  /* 0x0000000000007308 */ /* 0x000e220000000800 */
[----:B------:R-:W-:Y:S02]  /*0c40*/  FSEL R29, R27, 1, !P2 ;  /* 0x3f8000001b1d7808 */ /* 0x000fe40005000000 */
[----:B------:R-:W-:Y:S01]  /*0c50*/  FSETP.GE.AND P2, PT, |R7|, 9.010913848876953125, PT ;  /* 0x41102cb40700780b */ /* 0x000fe20003f46200 */
[----:B-1----:R-:W-:Y:S01]  /*0c60*/  FADD R26, R10, 1 ;  /* 0x3f8000000a1a7421 */ /* 0x002fe20000000000 */
[----:B------:R-:W-:Y:S02]  /*0c70*/  FSEL R10, R9, 1, !P0 ;  /* 0x3f800000090a7808 */ /* 0x000fe40004000000 */
[----:B------:R-:W-:Y:S01]  /*0c80*/  FSETP.GE.AND P0, PT, |R15|, 9.010913848876953125, PT ;  /* 0x41102cb40f00780b */ /* 0x000fe20003f06200 */
[----:B------:R-:W1:Y:S01]  /*0c90*/  MUFU.RCP R27, R26 ;  /* 0x0000001a001b7308 */ /* 0x000e620000001000 */
[--C-:B------:R-:W-:Y:S01]  /*0ca0*/  LOP3.LUT R9, R10, 0x80000000, R13.reuse, 0xb8, !PT ;  /* 0x800000000a097812 */ /* 0x100fe200078eb80d */
[----:B------:R-:W-:Y:S01]  /*0cb0*/  @!P1 FFMA R9, R13, R12, R13 ;  /* 0x0000000c0d099223 */ /* 0x000fe2000000000d */
[--C-:B------:R-:W-:Y:S01]  /*0cc0*/  LOP3.LUT R10, R29, 0x80000000, R14.reuse, 0xb8, !PT ;  /* 0x800000001d0a7812 */ /* 0x100fe200078eb80e */
[----:B------:R-:W-:Y:S01]  /*0cd0*/  @!P3 FFMA R10, R14, R11, R14 ;  /* 0x0000000b0e0ab223 */ /* 0x000fe2000000000e */
[C---:B------:R-:W-:Y:S01]  /*0ce0*/  FMUL R11, R15.reuse, R15 ;  /* 0x0000000f0f0b7220 */ /* 0x040fe20000400000 */
[----:B------:R-:W-:Y:S01]  /*0cf0*/  FSETP.GE.AND P1, PT, |R15|, 0.60000002384185791016, PT ;  /* 0x3f19999a0f00780b */ /* 0x000fe20003f26200 */
[----:B------:R-:W-:Y:S01]  /*0d00*/  FMUL R12, |R5|, 2.8853900432586669922 ;  /* 0x4038aa3b050c7820 */ /* 0x000fe20000400200 */
[----:B0-----:R-:W-:Y:S01]  /*0d10*/  FADD R13, R0, 1 ;  /* 0x3f800000000d7421 */ /* 0x001fe20000000000 */
[----:B------:R-:W-:Y:S01]  /*0d20*/  FFMA R14, R11, R19, -0.052303962409496307373 ;  /* 0xbd563cae0b0e7423 */ /* 0x000fe20000000013 */
[----:B------:R-:W-:-:S03]  /*0d30*/  FSETP.GE.AND P3, PT, |R7|, 0.60000002384185791016, PT ;  /* 0x3f19999a0700780b */ /* 0x000fc60003f66200 */
[----:B------:R-:W-:Y:S01]  /*0d40*/  FFMA R14, R11, R14, 0.1331529766321182251 ;  /* 0x3e0859410b0e7423 */ /* 0x000fe2000000000e */
[----:B------:R-:W0:Y:S01]  /*0d50*/  MUFU.EX2 R12, R12 ;  /* 0x0000000c000c7308 */ /* 0x000e220000000800 */
[----:B-1----:R-:W-:Y:S02]  /*0d60*/  FFMA R27, R27, -2, R24 ;  /* 0xc00000001b1b7823 */ /* 0x002fe40000000018 */
[----:B------:R-:W-:-:S03]  /*0d70*/  FFMA R0, R11, R14, -0.33332768082618713379 ;  /* 0xbeaaa9ed0b007423 */ /* 0x000fc6000000000e */
[----:B------:R-:W-:Y:S02]  /*0d80*/  FSEL R14, R27, 1, !P0 ;  /* 0x3f8000001b0e7808 */ /* 0x000fe40004000000 */
[----:B------:R-:W1:Y:S01]  /*0d90*/  MUFU.RCP R13, R13 ;  /* 0x0000000d000d7308 */ /* 0x000e620000001000 */
[----:B------:R-:W-:Y:S01]  /*0da0*/  FFMA R0, R11, R0, RZ ;  /* 0x000000000b007223 */ /* 0x000fe200000000ff */
[----:B------:R-:W-:Y:S02]  /*0db0*/  FSETP.GE.AND P0, PT, |R4|, 9.010913848876953125, PT ;  /* 0x41102cb40400780b */ /* 0x000fe40003f06200 */
[--C-:B------:R-:W-:Y:S01]  /*0dc0*/  LOP3.LUT R11, R14, 0x80000000, R15.reuse, 0xb8, !PT ;  /* 0x800000000e0b7812 */ /* 0x100fe200078eb80f */
[C---:B------:R-:W-:Y:S01]  /*0dd0*/  FMUL R14, R4.reuse, R4 ;  /* 0x00000004040e7220 */ /* 0x040fe20000400000 */
[----:B------:R-:W-:Y:S01]  /*0de0*/  @!P1 FFMA R11, R15, R0, R15 ;  /* 0x000000000f0b9223 */ /* 0x000fe2000000000f */
[----:B------:R-:W-:Y:S01]  /*0df0*/  FSETP.GE.AND P1, PT, |R4|, 0.60000002384185791016, PT ;  /* 0x3f19999a0400780b */ /* 0x000fe20003f26200 */
[----:B0-----:R-:W-:Y:S01]  /*0e00*/  FADD R26, R12, 1 ;  /* 0x3f8000000c1a7421 */ /* 0x001fe20000000000 */
[----:B------:R-:W-:-:S04]  /*0e10*/  FFMA R15, R14, R19, -0.052303962409496307373 ;  /* 0xbd563cae0e0f7423 */ /* 0x000fc80000000013 */
[----:B------:R-:W-:-:S04]  /*0e20*/  FFMA R15, R14, R15, 0.1331529766321182251 ;  /* 0x3e0859410e0f7423 */ /* 0x000fc8000000000f */
[C---:B------:R-:W-:Y:S01]  /*0e30*/  FFMA R0, R14.reuse, R15, -0.33332768082618713379 ;  /* 0xbeaaa9ed0e007423 */ /* 0x040fe2000000000f */
[----:B-1----:R-:W-:Y:S02]  /*0e40*/  FFMA R12, R13, -2, R24 ;  /* 0xc00000000d0c7823 */ /* 0x002fe40000000018 */
[----:B------:R-:W0:Y:S01]  /*0e50*/  MUFU.RCP R13, R26 ;  /* 0x0000001a000d7308 */ /* 0x000e220000001000 */
[----:B------:R-:W-:Y:S01]  /*0e60*/  FFMA R27, R14, R0, RZ ;  /* 0x000000000e1b7223 */ /* 0x000fe200000000ff */
[----:B------:R-:W-:Y:S01]  /*0e70*/  FMUL R14, |R6|, 2.8853900432586669922 ;  /* 0x4038aa3b060e7820 */ /* 0x000fe20000400200 */
[----:B------:R-:W-:Y:S02]  /*0e80*/  FSEL R15, R12, 1, !P0 ;  /* 0x3f8000000c0f7808 */ /* 0x000fe40004000000 */
[----:B------:R-:W-:Y:S02]  /*0e90*/  FSETP.GE.AND P0, PT, |R5|, 9.010913848876953125, PT ;  /* 0x41102cb40500780b */ /* 0x000fe40003f06200 */
[--C-:B------:R-:W-:Y:S01]  /*0ea0*/  LOP3.LUT R12, R15, 0x80000000, R4.reuse, 0xb8, !PT ;  /* 0x800000000f0c7812 */ /* 0x100fe200078eb804 */
[----:B------:R-:W1:Y:S01]  /*0eb0*/  MUFU.EX2 R14, R14 ;  /* 0x0000000e000e7308 */ /* 0x000e620000000800 */
[----:B------:R-:W-:Y:S01]  /*0ec0*/  @!P1 FFMA R12, R4, R27, R4 ;  /* 0x0000001b040c9223 */ /* 0x000fe20000000004 */
[----:B------:R-:W-:Y:S01]  /*0ed0*/  FMUL R15, R5, R5 ;  /* 0x00000005050f7220 */ /* 0x000fe20000400000 */
[----:B------:R-:W-:Y:S01]  /*0ee0*/  FMUL R4, |R7|, 2.8853900432586669922 ;  /* 0x4038aa3b07047820 */ /* 0x000fe20000400200 */
[----:B------:R-:W-:Y:S01]  /*0ef0*/  FSETP.GE.AND P1, PT, |R5|, 0.60000002384185791016, PT ;  /* 0x3f19999a0500780b */ /* 0x000fe20003f26200 */
[----:B------:R-:W-:Y:S01]  /*0f00*/  FMUL R27, R6, R6 ;  /* 0x00000006061b7220 */ /* 0x000fe20000400000 */
[----:B------:R-:W-:-:S03]  /*0f10*/  FFMA R0, R15, R19, -0.052303962409496307373 ;  /* 0xbd563cae0f007423 */ /* 0x000fc60000000013 */
[----:B------:R-:W2:Y:S01]  /*0f20*/  MUFU.EX2 R4, R4 ;  /* 0x0000000400047308 */ /* 0x000ea20000000800 */
[----:B------:R-:W-:Y:S01]  /*0f30*/  FFMA R0, R15, R0, 0.1331529766321182251 ;  /* 0x3e0859410f007423 */ /* 0x000fe20000000000 */
[----:B0-----:R-:W-:-:S03]  /*0f40*/  FFMA R13, R13, -2, R24 ;  /* 0xc00000000d0d7823 */ /* 0x001fc60000000018 */
[----:B------:R-:W-:Y:S01]  /*0f50*/  FFMA R0, R15, R0, -0.33332768082618713379 ;  /* 0xbeaaa9ed0f007423 */ /* 0x000fe20000000000 */
[----:B-1----:R-:W-:Y:S01]  /*0f60*/  FADD R26, R14, 1 ;  /* 0x3f8000000e1a7421 */ /* 0x002fe20000000000 */
[----:B------:R-:W-:Y:S02]  /*0f70*/  FSEL R14, R13, 1, !P0 ;  /* 0x3f8000000d0e7808 */ /* 0x000fe40004000000 */
[----:B------:R-:W-:Y:S01]  /*0f80*/  FFMA R0, R15, R0, RZ ;  /* 0x000000000f007223 */ /* 0x000fe200000000ff */
[----:B------:R-:W-:Y:S01]  /*0f90*/  FSETP.GE.AND P0, PT, |R6|, 9.010913848876953125, PT ;  /* 0x41102cb40600780b */ /* 0x000fe20003f06200 */
[----:B------:R-:W0:Y:S01]  /*0fa0*/  MUFU.RCP R15, R26 ;  /* 0x0000001a000f7308 */ /* 0x000e220000001000 */
[--C-:B------:R-:W-:Y:S01]  /*0fb0*/  LOP3.LUT R13, R14, 0x80000000, R5.reuse, 0xb8, !PT ;  /* 0x800000000e0d7812 */ /* 0x100fe200078eb805 */
[----:B------:R-:W-:Y:S01]  /*0fc0*/  @!P1 FFMA R13, R5, R0, R5 ;  /* 0x00000000050d9223 */ /* 0x000fe20000000005 */
[----:B------:R-:W-:Y:S01]  /*0fd0*/  FFMA R0, R27, R19, -0.052303962409496307373 ;  /* 0xbd563cae1b007423 */ /* 0x000fe20000000013 */
[----:B------:R-:W-:Y:S01]  /*0fe0*/  FSETP.GE.AND P1, PT, |R6|, 0.60000002384185791016, PT ;  /* 0x3f19999a0600780b */ /* 0x000fe20003f26200 */
[----:B--2---:R-:W-:Y:S01]  /*0ff0*/  FADD R14, R4, 1 ;  /* 0x3f800000040e7421 */ /* 0x004fe20000000000 */
[----:B------:R-:W-:Y:S01]  /*1000*/  IADD3 R4, P4, PT, R25, UR14, RZ ;  /* 0x0000000e19047c10 */ /* 0x000fe2000ff9e0ff */
[----:B------:R-:W-:-:S02]  /*1010*/  FFMA R0, R27, R0, 0.1331529766321182251 ;  /* 0x3e0859411b007423 */ /* 0x000fc40000000000 */
[----:B------:R-:W1:Y:S02]  /*1020*/  MUFU.RCP R5, R14 ;  /* 0x0000000e00057308 */ /* 0x000e640000001000 */
[----:B------:R-:W-:-:S04]  /*1030*/  FFMA R0, R27, R0, -0.33332768082618713379 ;  /* 0xbeaaa9ed1b007423 */ /* 0x000fc80000000000 */
[----:B------:R-:W-:Y:S01]  /*1040*/  FFMA R27, R27, R0, RZ ;  /* 0x000000001b1b7223 */ /* 0x000fe200000000ff */
[----:B------:R-:W-:Y:S01]  /*1050*/  FMUL R0, R7, R7 ;  /* 0x0000000707007220 */ /* 0x000fe20000400000 */
[----:B0-----:R-:W-:-:S03]  /*1060*/  FFMA R15, R15, -2, R24 ;  /* 0xc00000000f0f7823 */ /* 0x001fc60000000018 */
[C---:B------:R-:W-:Y:S02]  /*1070*/  FFMA R19, R0.reuse, R19, -0.052303962409496307373 ;  /* 0xbd563cae00137423 */ /* 0x040fe40000000013 */
[----:B------:R-:W-:Y:S02]  /*1080*/  FSEL R15, R15, 1, !P0 ;  /* 0x3f8000000f0f7808 */ /* 0x000fe40004000000 */
[----:B------:R-:W-:Y:S01]  /*1090*/  FFMA R19, R0, R19, 0.1331529766321182251 ;  /* 0x3e08594100137423 */ /* 0x000fe20000000013 */
[----:B-1----:R-:W-:Y:S01]  /*10a0*/  FFMA R24, R5, -2, R24 ;  /* 0xc000000005187823 */ /* 0x002fe20000000018 */
[----:B------:R-:W-:Y:S02]  /*10b0*/  IADD3.X R5, PT, PT, R18, UR15, RZ, P4, !PT ;  /* 0x0000000f12057c10 */ /* 0x000fe4000a7fe4ff */
[----:B------:R-:W-:Y:S01]  /*10c0*/  FFMA R19, R0, R19, -0.33332768082618713379 ;  /* 0xbeaaa9ed00137423 */ /* 0x000fe20000000013 */
[----:B------:R-:W-:Y:S02]  /*10d0*/  IADD3 R18, P0, PT, R23, R4, RZ ;  /* 0x0000000417127210 */ /* 0x000fe40007f1e0ff */
[----:B------:R-:W-:Y:S01]  /*10e0*/  FSEL R24, R24, 1, !P2 ;  /* 0x3f80000018187808 */ /* 0x000fe20005000000 */
[----:B------:R-:W-:Y:S01]  /*10f0*/  FFMA R0, R0, R19, RZ ;  /* 0x0000001300007223 */ /* 0x000fe200000000ff */
[--C-:B------:R-:W-:Y:S01]  /*1100*/  LOP3.LUT R14, R15, 0x80000000, R6.reuse, 0xb8, !PT ;  /* 0x800000000f0e7812 */ /* 0x100fe200078eb806 */
[----:B------:R-:W-:Y:S01]  /*1110*/  @!P1 FFMA R14, R6, R27, R6 ;  /* 0x0000001b060e9223 */ /* 0x000fe20000000006 */
[--C-:B------:R-:W-:Y:S01]  /*1120*/  LOP3.LUT R15, R24, 0x80000000, R7.reuse, 0xb8, !PT ;  /* 0x80000000180f7812 */ /* 0x100fe200078eb807 */
[----:B------:R-:W-:Y:S01]  /*1130*/  @!P3 FFMA R15, R7, R0, R7 ;  /* 0x00000000070fb223 */ /* 0x000fe20000000007 */
[----:B------:R-:W-:Y:S01]  /*1140*/  IADD3.X R19, PT, PT, R21, R5, RZ, P0, !PT ;  /* 0x0000000515137210 */ /* 0x000fe200007fe4ff */
[----:B------:R1:W-:Y:S01]  /*1150*/  STG.E.128 desc[UR4][R4.64], R8 ;  /* 0x0000000804007986 */ /* 0x0003e2000c101d04 */
[----:B------:R-:W-:-:S03]  /*1160*/  LEA R22, P0, R17, R22, 0x1 ;  /* 0x0000001611167211 */ /* 0x000fc600078008ff */
[----:B------:R1:W-:Y:S01]  /*1170*/  STG.E.128 desc[UR4][R18.64], R12 ;  /* 0x0000000c12007986 */ /* 0x0003e2000c101d04 */
[----:B------:R-:W-:Y:S02]  /*1180*/  LEA.HI.X R20, R17, R20, RZ, 0x1, P0 ;  /* 0x0000001411147211 */ /* 0x000fe400000f0cff */
[----:B------:R-:W-:-:S04]  /*1190*/  ISETP.GE.U32.AND P0, PT, R22, R3, PT ;  /* 0x000000031600720c */ /* 0x000fc80003f06070 */
[----:B------:R-:W-:-:S13]  /*11a0*/  ISETP.GE.U32.AND.EX P0, PT, R20, R16, PT, P0 ;  /* 0x000000101400720c */ /* 0x000fda0003f06100 */
[----:B-1----:R-:W-:Y:S05]  /*11b0*/  @!P0 BRA `(.L_x_7) ;  /* 0xfffffff400cc8947 */ /* 0x002fea000383ffff */
.L_x_1:
[----:B------:R-:W-:Y:S05]  /*11c0*/  BSYNC.RECONVERGENT B0 ;  /* 0x0000000000007941 */ /* 0x000fea0003800200 */
.L_x_0:
[----:B------:R-:W1:Y:S01]  /*11d0*/  LDCU.64 UR8, c[0x0][0x390] ;  /* 0x00007200ff0877ac */ /* 0x000e620008000a00 */
[----:B------:R-:W2:Y:S01]  /*11e0*/  LDCU.128 UR16, c[0x0][0x380] ;  /* 0x00007000ff1077ac */ /* 0x000ea20008000c00 */
[----:B-1----:R-:W-:-:S06]  /*11f0*/  ULOP3.LUT UR6, UR8, 0xfffffffc, URZ, 0xc0, !UPT ;  /* 0xfffffffc08067892 */ /* 0x002fcc000f8ec0ff */
[----:B0-----:R-:W-:-:S04]  /*1200*/  IADD3 R10, P1, PT, R2, UR6, RZ ;  /* 0x00000006020a7c10 */ /* 0x001fc8000ff3e0ff */
[----:B------:R-:W-:Y:S01]  /*1210*/  ISETP.GE.U32.AND P0, PT, R10, UR8, PT ;  /* 0x000000080a007c0c */ /* 0x000fe2000bf06070 */
[----:B------:R-:W-:-:S05]  /*1220*/  IMAD.X R11, RZ, RZ, UR9, P1 ;  /* 0x00000009ff0b7e24 */ /* 0x000fca00088e06ff */
[----:B------:R-:W-:-:S13]  /*1230*/  ISETP.GE.U32.AND.EX P0, PT, R11, UR9, PT, P0 ;  /* 0x000000090b007c0c */ /* 0x000fda000bf06100 */
[----:B--2---:R-:W-:Y:S05]  /*1240*/  @P0 EXIT ;  /* 0x000000000000094d */ /* 0x004fea0003800000 */
.L_x_8:
[C---:B------:R-:W-:Y:S02]  /*1250*/  SHF.L.U32 R9, R10.reuse, 0x2, RZ ;  /* 0x000000020a097819 */ /* 0x040fe400000006ff */
[----:B------:R-:W-:Y:S02]  /*1260*/  SHF.L.U64.HI R12, R10, 0x2, R11 ;  /* 0x000000020a0c7819 */ /* 0x000fe4000001020b */
[----:B------:R-:W-:-:S04]  /*1270*/  IADD3 R2, P0, PT, R9, UR16, RZ ;  /* 0x0000001009027c10 */ /* 0x000fc8000ff1e0ff */
[----:B------:R-:W-:-:S05]  /*1280*/  IADD3.X R3, PT, PT, R12, UR17, RZ, P0, !PT ;  /* 0x000000110c037c10 */ /* 0x000fca00087fe4ff */
[----:B------:R-:W2:Y:S01]  /*1290*/  LDG.E.CONSTANT R4, desc[UR4][R2.64] ;  /* 0x0000000402047981 */ /* 0x000ea2000c1e9900 */
[----:B------:R-:W-:Y:S01]  /*12a0*/  MOV R8, 0x3c80f082 ;  /* 0x3c80f08200087802 */ /* 0x000fe20000000f00 */
[----:B------:R-:W-:Y:S02]  /*12b0*/  IMAD.MOV.U32 R6, RZ, RZ, 0x3f800000 ;  /* 0x3f800000ff067424 */ /* 0x000fe400078e00ff */
[C---:B--2---:R-:W-:Y:S01]  /*12c0*/  FMUL R0, |R4|.reuse, 2.8853900432586669922 ;  /* 0x4038aa3b04007820 */ /* 0x044fe20000400200 */
[C---:B------:R-:W-:Y:S01]  /*12d0*/  FMUL R7, R4.reuse, R4 ;  /* 0x0000000404077220 */ /* 0x040fe20000400000 */
[C---:B------:R-:W-:Y:S02]  /*12e0*/  FSETP.GE.AND P1, PT, |R4|.reuse, 0.60000002384185791016, PT ;  /* 0x3f19999a0400780b */ /* 0x040fe40003f26200 */
[----:B------:R-:W-:Y:S01]  /*12f0*/  FSETP.GE.AND P0, PT, |R4|, 9.010913848876953125, PT ;  /* 0x41102cb40400780b */ /* 0x000fe20003f06200 */
[C---:B------:R-:W-:Y:S01]  /*1300*/  FFMA R8, R7.reuse, R8, -0.052303962409496307373 ;  /* 0xbd563cae07087423 */ /* 0x040fe20000000008 */
[----:B------:R-:W0:Y:S03]  /*1310*/  MUFU.EX2 R0, R0 ;  /* 0x0000000000007308 */ /* 0x000e260000000800 */
[----:B------:R-:W-:Y:S01]  /*1320*/  FFMA R8, R7, R8, 0.1331529766321182251 ;  /* 0x3e08594107087423 */ /* 0x000fe20000000008 */
[----:B0-----:R-:W-:-:S03]  /*1330*/  FADD R5, R0, 1 ;  /* 0x3f80000000057421 */ /* 0x001fc60000000000 */
[----:B------:R-:W-:-:S04]  /*1340*/  FFMA R0, R7, R8, -0.33332768082618713379 ;  /* 0xbeaaa9ed07007423 */ /* 0x000fc80000000008 */
[----:B------:R-:W-:Y:S01]  /*1350*/  FFMA R7, R7, R0, RZ ;  /* 0x0000000007077223 */ /* 0x000fe200000000ff */
[----:B------:R-:W0:Y:S02]  /*1360*/  MUFU.RCP R5, R5 ;  /* 0x0000000500057308 */ /* 0x000e240000001000 */
[----:B0-----:R-:W-:-:S05]  /*1370*/  FFMA R6, R5, -2, R6 ;  /* 0xc000000005067823 */ /* 0x001fca0000000006 */
[----:B------:R-:W-:Y:S02]  /*1380*/  FSEL R3, R6, 1, !P0 ;  /* 0x3f80000006037808 */ /* 0x000fe40004000000 */
[----:B------:R-:W-:Y:S02]  /*1390*/  IADD3 R2, P0, PT, R9, UR18, RZ ;  /* 0x0000001209027c10 */ /* 0x000fe4000ff1e0ff */
[--C-:B------:R-:W-:Y:S01]  /*13a0*/  LOP3.LUT R5, R3, 0x80000000, R4.reuse, 0xb8, !PT ;  /* 0x8000000003057812 */ /* 0x100fe200078eb804 */
[----:B------:R-:W-:Y:S01]  /*13b0*/  @!P1 FFMA R5, R4, R7, R4 ;  /* 0x0000000704059223 */ /* 0x000fe20000000004 */
[----:B------:R-:W-:Y:S02]  /*13c0*/  IADD3.X R3, PT, PT, R12, UR19, RZ, P0, !PT ;  /* 0x000000130c037c10 */ /* 0x000fe400087fe4ff */
[----:B------:R-:W-:-:S03]  /*13d0*/  IADD3 R10, P0, PT, R17, R10, RZ ;  /* 0x0000000a110a7210 */ /* 0x000fc60007f1e0ff */
[----:B------:R0:W-:Y:S01]  /*13e0*/  STG.E desc[UR4][R2.64], R5 ;  /* 0x0000000502007986 */ /* 0x0001e2000c101904 */
[----:B------:R-:W-:Y:S02]  /*13f0*/  IADD3.X R11, PT, PT, RZ, R11, RZ, P0, !PT ;  /* 0x0000000bff0b7210 */ /* 0x000fe400007fe4ff */
[----:B------:R-:W-:-:S04]  /*1400*/  ISETP.GE.U32.AND P0, PT, R10, UR8, PT ;  /* 0x000000080a007c0c */ /* 0x000fc8000bf06070 */
[----:B------:R-:W-:-:S13]  /*1410*/  ISETP.GE.U32.AND.EX P0, PT, R11, UR9, PT, P0 ;  /* 0x000000090b007c0c */ /* 0x000fda000bf06100 */
[----:B0-----:R-:W-:Y:S05]  /*1420*/  @!P0 BRA `(.L_x_8) ;  /* 0xfffffffc00888947 */ /* 0x001fea000383ffff */
[----:B------:R-:W-:Y:S05]  /*1430*/  EXIT ;  /* 0x000000000000794d */ /* 0x000fea0003800000 */
        .weak           $__internal_0_$__cuda_sm20_div_u64
        .type           $__internal_0_$__cuda_sm20_div_u64,@function
        .size           $__internal_0_$__cuda_sm20_div_u64,(.L_x_10 - $__internal_0_$__cuda_sm20_div_u64)
$__internal_0_$__cuda_sm20_div_u64:
[----:B------:R-:W-:Y:S01]  /*1440*/  MOV R12, R17 ;  /* 0x00000011000c7202 */ /* 0x000fe20000000f00 */
[----:B------:R-:W-:-:S04]  /*1450*/  IMAD.MOV.U32 R13, RZ, RZ, RZ ;  /* 0x000000ffff0d7224 */ /* 0x000fc800078e00ff */
[----:B------:R-:W0:Y:S08]  /*1460*/  I2F.U64.RP R9, R12 ;  /* 0x0000000c00097312 */ /* 0x000e300000309000 */
[----:B0-----:R-:W0:Y:S02]  /*1470*/  MUFU.RCP R9, R9 ;  /* 0x0000000900097308 */ /* 0x001e240000001000 */
[----:B0-----:R-:W-:-:S06]  /*1480*/  IADD3 R4, PT, PT, R9, 0x1ffffffe, RZ ;  /* 0x1ffffffe09047810 */ /* 0x001fcc0007ffe0ff */
[----:B------:R-:W0:Y:S02]  /*1490*/  F2I.U64.TRUNC R4, R4 ;  /* 0x0000000400047311 */ /* 0x000e24000020d800 */
[----:B0-----:R-:W-:-:S04]  /*14a0*/  IMAD.WIDE.U32 R10, R4, R17, RZ ;  /* 0x00000011040a7225 */ /* 0x001fc800078e00ff */
[----:B------:R-:W-:Y:S01]  /*14b0*/  IMAD R11, R5, R17, R11 ;  /* 0x00000011050b7224 */ /* 0x000fe200078e020b */
[----:B------:R-:W-:-:S04]  /*14c0*/  IADD3 R19, P0, PT, RZ, -R10, RZ ;  /* 0x8000000aff137210 */ /* 0x000fc80007f1e0ff */
[----:B------:R-:W-:Y:S01]  /*14d0*/  IADD3.X R21, PT, PT, RZ, ~R11, RZ, P0, !PT ;  /* 0x8000000bff157210 */ /* 0x000fe200007fe4ff */
[----:B------:R-:W-:-:S04]  /*14e0*/  IMAD.HI.U32 R10, R4, R19, RZ ;  /* 0x00000013040a7227 */ /* 0x000fc800078e00ff */
[----:B------:R-:W-:Y:S02]  /*14f0*/  IMAD.MOV.U32 R11, RZ, RZ, R4 ;  /* 0x000000ffff0b7224 */ /* 0x000fe400078e0004 */
[-C--:B------:R-:W-:Y:S02]  /*1500*/  IMAD R13, R5, R21.reuse, RZ ;  /* 0x00000015050d7224 */ /* 0x080fe400078e02ff */
[----:B------:R-:W-:-:S04]  /*1510*/  IMAD.WIDE.U32 R10, P0, R4, R21, R10 ;  /* 0x00000015040a7225 */ /* 0x000fc8000780000a */
[----:B------:R-:W-:-:S04]  /*1520*/  IMAD.HI.U32 R9, R5, R21, RZ ;  /* 0x0000001505097227 */ /* 0x000fc800078e00ff */
[----:B------:R-:W-:Y:S01]  /*1530*/  IMAD.HI.U32 R10, P1, R5, R19, R10 ;  /* 0x00000013050a7227 */ /* 0x000fe2000782000a */
[----:B------:R-:W-:-:S04]  /*1540*/  IADD3.X R9, PT, PT, R9, R5, RZ, P0, !PT ;  /* 0x0000000509097210 */ /* 0x000fc800007fe4ff */
[----:B------:R-:W-:-:S04]  /*1550*/  IADD3 R11, P2, PT, R13, R10, RZ ;  /* 0x0000000a0d0b7210 */ /* 0x000fc80007f5e0ff */
[----:B------:R-:W-:Y:S01]  /*1560*/  IADD3.X R9, PT, PT, RZ, RZ, R9, P2, P1 ;  /* 0x000000ffff097210 */ /* 0x000fe200017e2409 */
[----:B------:R-:W-:-:S03]  /*1570*/  IMAD.WIDE.U32 R4, R11, R17, RZ ;  /* 0x000000110b047225 */ /* 0x000fc600078e00ff */
[----:B------:R-:W-:Y:S01]  /*1580*/  IADD3 R13, P0, PT, RZ, -R4, RZ ;  /* 0x80000004ff0d7210 */ /* 0x000fe20007f1e0ff */
[----:B------:R-:W-:Y:S02]  /*1590*/  IMAD R4, R9, R17, R5 ;  /* 0x0000001109047224 */ /* 0x000fe400078e0205 */
[----:B------:R-:W-:Y:S02]  /*15a0*/  HFMA2 R5, -RZ, RZ, 0, 0 ;  /* 0x00000000ff057431 */ /* 0x000fe400000001ff */
[----:B------:R-:W-:Y:S01]  /*15b0*/  IMAD.HI.U32 R10, R11, R13, RZ ;  /* 0x0000000d0b0a7227 */ /* 0x000fe200078e00ff */
[----:B------:R-:W-:-:S05]  /*15c0*/  IADD3.X R4, PT, PT, RZ, ~R4, RZ, P0, !PT ;  /* 0x80000004ff047210 */ /* 0x000fca00007fe4ff */
[----:B------:R-:W-:-:S04]  /*15d0*/  IMAD.WIDE.U32 R10, P0, R11, R4, R10 ;  /* 0x000000040b0a7225 */ /* 0x000fc8000780000a */
[C---:B------:R-:W-:Y:S02]  /*15e0*/  IMAD R12, R9.reuse, R4, RZ ;  /* 0x00000004090c7224 */ /* 0x040fe400078e02ff */
[----:B------:R-:W-:-:S04]  /*15f0*/  IMAD.HI.U32 R11, P1, R9, R13, R10 ;  /* 0x0000000d090b7227 */ /* 0x000fc8000782000a */
[----:B------:R-:W-:Y:S01]  /*1600*/  IMAD.HI.U32 R4, R9, R4, RZ ;  /* 0x0000000409047227 */ /* 0x000fe200078e00ff */
[----:B------:R-:W-:-:S03]  /*1610*/  IADD3 R11, P2, PT, R12, R11, RZ ;  /* 0x0000000b0c0b7210 */ /* 0x000fc60007f5e0ff */
[----:B------:R-:W-:Y:S02]  /*1620*/  IMAD.X R9, R4, 0x1, R9, P0 ;  /* 0x0000000104097824 */ /* 0x000fe400000e0609 */
[----:B------:R-:W-:-:S03]  /*1630*/  IMAD.HI.U32 R4, R11, R8, RZ ;  /* 0x000000080b047227 */ /* 0x000fc600078e00ff */
[----:B------:R-:W-:Y:S01]  /*1640*/  IADD3.X R9, PT, PT, RZ, RZ, R9, P2, P1 ;  /* 0x000000ffff097210 */ /* 0x000fe200017e2409 */
[----:B------:R-:W-:-:S04]  /*1650*/  IMAD.WIDE.U32 R4, R11, R6, R4 ;  /* 0x000000060b047225 */ /* 0x000fc800078e0004 */
[C---:B------:R-:W-:Y:S02]  /*1660*/  IMAD R11, R9.reuse, R6, RZ ;  /* 0x00000006090b7224 */ /* 0x040fe400078e02ff */
[----:B------:R-:W-:-:S04]  /*1670*/  IMAD.HI.U32 R4, P0, R9, R8, R4 ;  /* 0x0000000809047227 */ /* 0x000fc80007800004 */
[----:B------:R-:W-:Y:S01]  /*1680*/  IMAD.HI.U32 R9, R9, R6, RZ ;  /* 0x0000000609097227 */ /* 0x000fe200078e00ff */
[----:B------:R-:W-:-:S04]  /*1690*/  IADD3 R10, P1, PT, R11, R4, RZ ;  /* 0x000000040b0a7210 */ /* 0x000fc80007f3e0ff */
[----:B------:R-:W-:-:S05]  /*16a0*/  IADD3.X R4, PT, PT, R9, RZ, RZ, P0, !PT ;  /* 0x000000ff09047210 */ /* 0x000fca00007fe4ff */
[----:B------:R-:W-:Y:S02]  /*16b0*/  IMAD.X R9, RZ, RZ, R4, P1 ;  /* 0x000000ffff097224 */ /* 0x000fe400008e0604 */
[----:B------:R-:W-:-:S04]  /*16c0*/  IMAD.WIDE.U32 R4, R10, R17, RZ ;  /* 0x000000110a047225 */ /* 0x000fc800078e00ff */
[----:B------:R-:W-:Y:S01]  /*16d0*/  IMAD R5, R9, R17, R5 ;  /* 0x0000001109057224 */ /* 0x000fe200078e0205 */
[----:B------:R-:W-:-:S04]  /*16e0*/  IADD3 R12, P0, PT, -R4, R8, RZ ;  /* 0x00000008040c7210 */ /* 0x000fc80007f1e1ff */
[----:B------:R-:W-:Y:S02]  /*16f0*/  IADD3.X R11, PT, PT, ~R5, R6, RZ, P0, !PT ;  /* 0x00000006050b7210 */ /* 0x000fe400007fe5ff */
[----:B------:R-:W-:Y:S02]  /*1700*/  ISETP.GE.U32.AND P0, PT, R12, R17, PT ;  /* 0x000000110c00720c */ /* 0x000fe40003f06070 */
[----:B------:R-:W-:Y:S02]  /*1710*/  IADD3 R6, P1, PT, -R17, R12, RZ ;  /* 0x0000000c11067210 */ /* 0x000fe40007f3e1ff */
[----:B------:R-:W-:Y:S02]  /*1720*/  IADD3 R5, P2, PT, R10, 0x1, RZ ;  /* 0x000000010a057810 */ /* 0x000fe40007f5e0ff */
[C---:B------:R-:W-:Y:S02]  /*1730*/  ISETP.GE.U32.AND.EX P0, PT, R11.reuse, RZ, PT, P0 ;  /* 0x000000ff0b00720c */ /* 0x040fe40003f06100 */
[----:B------:R-:W-:-:S02]  /*1740*/  IADD3.X R8, PT, PT, R11, -0x1, RZ, P1, !PT ;  /* 0xffffffff0b087810 */ /* 0x000fc40000ffe4ff */
[----:B------:R-:W-:Y:S02]  /*1750*/  IADD3.X R4, PT, PT, RZ, R9, RZ, P2, !PT ;  /* 0x00000009ff047210 */ /* 0x000fe400017fe4ff */
[----:B------:R-:W-:Y:S02]  /*1760*/  SEL R6, R6, R12, P0 ;  /* 0x0000000c06067207 */ /* 0x000fe40000000000 */
[----:B------:R-:W-:Y:S02]  /*1770*/  SEL R5, R5, R10, P0 ;  /* 0x0000000a05057207 */ /* 0x000fe40000000000 */
[----:B------:R-:W-:Y:S02]  /*1780*/  SEL R8, R8, R11, P0 ;  /* 0x0000000b08087207 */ /* 0x000fe40000000000 */
[----:B------:R-:W-:Y:S02]  /*1790*/  SEL R4, R4, R9, P0 ;  /* 0x0000000904047207 */ /* 0x000fe40000000000 */
[----:B------:R-:W-:-:S02]  /*17a0*/  ISETP.GE.U32.AND P0, PT, R6, R17, PT ;  /* 0x000000110600720c */ /* 0x000fc40003f06070 */
[----:B------:R-:W-:Y:S02]  /*17b0*/  IADD3 R6, P2, PT, R5, 0x1, RZ ;  /* 0x0000000105067810 */ /* 0x000fe40007f5e0ff */
[----:B------:R-:W-:Y:S02]  /*17c0*/  ISETP.GE.U32.AND.EX P0, PT, R8, RZ, PT, P0 ;  /* 0x000000ff0800720c */ /* 0x000fe40003f06100 */
[----:B------:R-:W-:Y:S01]  /*17d0*/  ISETP.NE.U32.AND P1, PT, R17, RZ, PT ;  /* 0x000000ff1100720c */ /* 0x000fe20003f25070 */
[----:B------:R-:W-:Y:S01]  /*17e0*/  IMAD.X R9, RZ, RZ, R4, P2 ;  /* 0x000000ffff097224 */ /* 0x000fe200010e0604 */
[----:B------:R-:W-:Y:S01]  /*17f0*/  SEL R6, R6, R5, P0 ;  /* 0x0000000506067207 */ /* 0x000fe20000000000 */
[----:B------:R-:W-:Y:S01]  /*1800*/  HFMA2 R5, -RZ, RZ, 0, 0 ;  /* 0x00000000ff057431 */ /* 0x000fe200000001ff */
[----:B------:R-:W-:Y:S02]  /*1810*/  ISETP.NE.AND.EX P1, PT, RZ, RZ, PT, P1 ;  /* 0x000000ffff00720c */ /* 0x000fe40003f25310 */
[----:B------:R-:W-:-:S02]  /*1820*/  SEL R9, R9, R4, P0 ;  /* 0x0000000409097207 */ /* 0x000fc40000000000 */
[----:B------:R-:W-:Y:S02]  /*1830*/  MOV R4, R0 ;  /* 0x0000000000047202 */ /* 0x000fe40000000f00 */
[----:B------:R-:W-:Y:S02]  /*1840*/  SEL R6, R6, 0xffffffff, P1 ;  /* 0xffffffff06067807 */ /* 0x000fe40000800000 */
[----:B------:R-:W-:Y:S01]  /*1850*/  SEL R9, R9, 0xffffffff, P1 ;  /* 0xffffffff09097807 */ /* 0x000fe20000800000 */
[----:B------:R-:W-:Y:S06]  /*1860*/  RET.REL.NODEC R4 `(_Z4tanhPKfPfm) ;  /* 0xffffffe404e47950 */ /* 0x000fec0003c3ffff */
.L_x_9:
[----:B------:R-:W-:-:S00]  /*1870*/  BRA `(.L_x_9) ;  /* 0xfffffffc00fc7947 */ /* 0x000fc0000383ffff */
[----:B------:R-:W-:-:S00]  /*1880*/  NOP ;  /* 0x0000000000007918 */ /* 0x000fc00000000000 */
[----:B------:R-:W-:-:S00]  /*1890*/  NOP ;  /* 0x0000000000007918 */ /* 0x000fc00000000000 */
[----:B------:R-:W-:-:S00]  /*18a0*/  NOP ;  /* 0x0000000000007918 */ /* 0x000fc00000000000 */
[----:B------:R-:W-:-:S00]  /*18b0*/  NOP ;  /* 0x0000000000007918 */ /* 0x000fc00000000000 */
[----:B------:R-:W-:-:S00]  /*18c0*/  NOP ;  /* 0x0000000000007918 */ /* 0x000fc00000000000 */
[----:B------:R-:W-:-:S00]  /*18d0*/  NOP ;  /* 0x0000000000007918 */ /* 0x000fc00000000000 */
[----:B------:R-:W-:-:S00]  /*18e0*/  NOP ;  /* 0x0000000000007918 */ /* 0x000fc00000000000 */
[----:B------:R-:W-:-:S00]  /*18f0*/  NOP ;  /* 0x0000000000007918 */ /* 0x000fc00000000000 */
.L_x_10:


//--------------------- .nv.shared.reserved.0     --------------------------
	.section	.nv.shared.reserved.0,"aw",@nobits
	.weak		__nv_reservedSMEM_offset_0_alias
	.size		__nv_reservedSMEM_offset_0_alias, 0, 64
	.other		__nv_reservedSMEM_offset_0_alias,@"STO_CUDA_RESERVED_SHARED STV_DEFAULT"
__nv_reservedSMEM_offset_0_alias:
	.zero		0
	.zero		64


//--------------------- .nv.constant0._Z4tanhPKfPfm --------------------------
	.section	.nv.constant0._Z4tanhPKfPfm,"a",@progbits
	.sectionflags	@""
	.align	4
.nv.constant0._Z4tanhPKfPfm:
	.zero		920


//--------------------- SYMBOLS --------------------------

	.type		.nv.reservedSmem.offset0,@object
	.size		.nv.reservedSmem.offset0,0x4
